def matmul_kernel(
    a_ptr,
    b_ptr,
    c_ptr,
    M,
    N,
    K,
    stride_am,
    stride_ak,
    stride_bk,
    stride_bn,
    stride_cm,
    stride_cn,
    BLOCK_M: tl.constexpr,
    BLOCK_N: tl.constexpr,
    BLOCK_K: tl.constexpr,
    GROUP_M: tl.constexpr,
):
    pid = tl.program_id(axis=0)
    num_pid_m = tl.cdiv(M, BLOCK_M)
    num_pid_n = tl.cdiv(N, BLOCK_N)
    num_pid_in_group = GROUP_M * num_pid_n
    group_id = pid // num_pid_in_group
    first_pid_m = group_id * GROUP_M
    group_size_m = min(num_pid_m - first_pid_m, GROUP_M)
    pid_m = first_pid_m + ((pid % num_pid_in_group) % group_size_m)
    pid_n = (pid % num_pid_in_group) // group_size_m

    offs_am = (pid_m * BLOCK_M + tl.arange(0, BLOCK_M)) % M
    offs_bn = (pid_n * BLOCK_N + tl.arange(0, BLOCK_N)) % N
    offs_k = tl.arange(0, BLOCK_K)
    a_ptrs = a_ptr + offs_am[:, None] * stride_am + offs_k[None, :] * stride_ak
    b_ptrs = b_ptr + offs_k[:, None] * stride_bk + offs_bn[None, :] * stride_bn

    acc = tl.zeros((BLOCK_M, BLOCK_N), dtype=tl.float32)
    for kk in range(0, tl.cdiv(K, BLOCK_K)):
        a = tl.load(a_ptrs, mask=offs_k[None, :] < K - kk * BLOCK_K, other=0.0)
        b = tl.load(b_ptrs, mask=offs_k[:, None] < K - kk * BLOCK_K, other=0.0)
        acc = tl.dot(a, b, acc)
        a_ptrs += BLOCK_K * stride_ak
        b_ptrs += BLOCK_K * stride_bk

    c = acc.to(c_ptr.dtype.element_ty)
    offs_cm = pid_m * BLOCK_M + tl.arange(0, BLOCK_M)
    offs_cn = pid_n * BLOCK_N + tl.arange(0, BLOCK_N)
    c_ptrs = c_ptr + offs_cm[:, None] * stride_cm + offs_cn[None, :] * stride_cn
    mask = (offs_cm[:, None] < M) & (offs_cn[None, :] < N)
    tl.store(c_ptrs, c, mask=mask)

# config = {"BLOCK_K": 32, "BLOCK_M": 64, "BLOCK_N": 256, "GROUP_M": 8, "arch": "sm_100", "dtype": "fp8e5m2", "num_ctas": 1, "num_stages": 3, "num_warps": 8}
# arch = sm_100


// ===== COMPILED SASS (sm_100a) =====

	.target	sm_100a

	.elftype	@"ET_EXEC"


//--------------------- .note.nv.tkinfo           --------------------------
	.section	.note.nv.tkinfo,"",@"SHT_NOTE"
	.sectionflags	@"SHF_NOTE_NV_TKINFO"
	.tkinfo
        /*0018*/ 	.word	0x00000081
        /*0030*/ 	.string	""
        /*0030*/ 	.string	"ptxas-blackwell"
        /*0030*/ 	.string	"Cuda compilation tools, release 12.9, V12.9.86"
        /*0030*/ 	.string	"Build cuda_12.9.r12.9/compiler.36037853_0"
        /*0030*/ 	.string	"-v  -suppress-debug-info  -lineinfo  -arch sm_100a "



//--------------------- .note.nv.cuver            --------------------------
	.section	.note.nv.cuver,"",@"SHT_NOTE"
	.sectionflags	@"SHF_NOTE_NV_CUVER"
        /*0018*/ 	.short	0x0001
        /*001a*/ 	.short	0x0064
        /*001c*/ 	.short	0x0001
        /*001e*/ 	.short	0x0000
        /*0020*/ 	.short	0x0001
        /*0022*/ 	.short	0x0000


//--------------------- .nv.info                  --------------------------
	.section	.nv.info,"",@"SHT_CUDA_INFO"
	.align	4


	//----- nvinfo : EIATTR_REGCOUNT
	.align		4
        /*0000*/ 	.byte	0x04, 0x2f
        /*0002*/ 	.short	(.L_4 - .L_3)
	.align		4
.L_3:
        /*0004*/ 	.word	index@(matmul_kernel)
        /*0008*/ 	.word	0x00000080


	//----- nvinfo : EIATTR_FRAME_SIZE
	.align		4
.L_4:
        /*000c*/ 	.byte	0x04, 0x11
        /*000e*/ 	.short	(.L_6 - .L_5)
	.align		4
.L_5:
        /*0010*/ 	.word	index@($__internal_2_$__cuda_sm10x_tcgen05_guardrail_trap_unallocated_columns_being_dealloced)
        /*0014*/ 	.word	0x00000000


	//----- nvinfo : EIATTR_FRAME_SIZE
	.align		4
.L_6:
        /*0018*/ 	.byte	0x04, 0x11
        /*001a*/ 	.short	(.L_8 - .L_7)
	.align		4
.L_7:
        /*001c*/ 	.word	index@($__internal_1_$__cuda_sm10x_tcgen05_guardrail_trap_phase_invalid_during_alloc)
        /*0020*/ 	.word	0x00000000


	//----- nvinfo : EIATTR_FRAME_SIZE
	.align		4
.L_8:
        /*0024*/ 	.byte	0x04, 0x11
        /*0026*/ 	.short	(.L_10 - .L_9)
	.align		4
.L_9:
        /*0028*/ 	.word	index@($__internal_0_$__cuda_sm10x_tcgen05_guardrail_trap_col_being_dealloced_not_returned_by_alloc)
        /*002c*/ 	.word	0x00000000


	//----- nvinfo : EIATTR_FRAME_SIZE
	.align		4
.L_10:
        /*0030*/ 	.byte	0x04, 0x11
        /*0032*/ 	.short	(.L_12 - .L_11)
	.align		4
.L_11:
        /*0034*/ 	.word	index@(matmul_kernel)
        /*0038*/ 	.word	0x00000000


	//----- nvinfo : EIATTR_MIN_STACK_SIZE
	.align		4
.L_12:
        /*003c*/ 	.byte	0x04, 0x12
        /*003e*/ 	.short	(.L_14 - .L_13)
	.align		4
.L_13:
        /*0040*/ 	.word	index@(matmul_kernel)
        /*0044*/ 	.word	0x00000000
.L_14:


//--------------------- .nv.info.matmul_kernel    --------------------------
	.section	.nv.info.matmul_kernel,"",@"SHT_CUDA_INFO"
	.sectionflags	@""
	.align	4


	//----- nvinfo : EIATTR_CUDA_API_VERSION
	.align		4
        /*0000*/ 	.byte	0x04, 0x37
        /*0002*/ 	.short	(.L_16 - .L_15)
.L_15:
        /*0004*/ 	.word	0x00000081


	//----- nvinfo : EIATTR_KPARAM_INFO
	.align		4
.L_16:
        /*0008*/ 	.byte	0x04, 0x17
        /*000a*/ 	.short	(.L_18 - .L_17)
.L_17:
        /*000c*/ 	.word	0x00000000
        /*0010*/ 	.short	0x000d
        /*0012*/ 	.short	0x0048
        /*0014*/ 	.byte	0x00, 0xf4, 0x21, 0x00


	//----- nvinfo : EIATTR_KPARAM_INFO
	.align		4
.L_18:
        /*0018*/ 	.byte	0x04, 0x17
        /*001a*/ 	.short	(.L_20 - .L_19)
.L_19:
        /*001c*/ 	.word	0x00000000
        /*0020*/ 	.short	0x000c
        /*0022*/ 	.short	0x0040
        /*0024*/ 	.byte	0x00, 0xf4, 0x21, 0x00


	//----- nvinfo : EIATTR_KPARAM_INFO
	.align		4
.L_20:
        /*0028*/ 	.byte	0x04, 0x17
        /*002a*/ 	.short	(.L_22 - .L_21)
.L_21:
        /*002c*/ 	.word	0x00000000
        /*0030*/ 	.short	0x000b
        /*0032*/ 	.short	0x0038
        /*0034*/ 	.byte	0x00, 0xf0, 0x11, 0x00


	//----- nvinfo : EIATTR_KPARAM_INFO
	.align		4
.L_22:
        /*0038*/ 	.byte	0x04, 0x17
        /*003a*/ 	.short	(.L_24 - .L_23)
.L_23:
        /*003c*/ 	.word	0x00000000
        /*0040*/ 	.short	0x000a
        /*0042*/ 	.short	0x0034
        /*0044*/ 	.byte	0x00, 0xf0, 0x11, 0x00


	//----- nvinfo : EIATTR_KPARAM_INFO
	.align		4
.L_24:
        /*0048*/ 	.byte	0x04, 0x17
        /*004a*/ 	.short	(.L_26 - .L_25)
.L_25:
        /*004c*/ 	.word	0x00000000
        /*0050*/ 	.short	0x0009
        /*0052*/ 	.short	0x0030
        /*0054*/ 	.byte	0x00, 0xf0, 0x11, 0x00


	//----- nvinfo : EIATTR_KPARAM_INFO
	.align		4
.L_26:
        /*0058*/ 	.byte	0x04, 0x17
        /*005a*/ 	.short	(.L_28 - .L_27)
.L_27:
        /*005c*/ 	.word	0x00000000
        /*0060*/ 	.short	0x0008
        /*0062*/ 	.short	0x002c
        /*0064*/ 	.byte	0x00, 0xf0, 0x11, 0x00


	//----- nvinfo : EIATTR_KPARAM_INFO
	.align		4
.L_28:
        /*0068*/ 	.byte	0x04, 0x17
        /*006a*/ 	.short	(.L_30 - .L_29)
.L_29:
        /*006c*/ 	.word	0x00000000
        /*0070*/ 	.short	0x0007
        /*0072*/ 	.short	0x0028
        /*0074*/ 	.byte	0x00, 0xf0, 0x11, 0x00


	//----- nvinfo : EIATTR_KPARAM_INFO
	.align		4
.L_30:
        /*0078*/ 	.byte	0x04, 0x17
        /*007a*/ 	.short	(.L_32 - .L_31)
.L_31:
        /*007c*/ 	.word	0x00000000
        /*0080*/ 	.short	0x0006
        /*0082*/ 	.short	0x0024
        /*0084*/ 	.byte	0x00, 0xf0, 0x11, 0x00


	//----- nvinfo : EIATTR_KPARAM_INFO
	.align		4
.L_32:
        /*0088*/ 	.byte	0x04, 0x17
        /*008a*/ 	.short	(.L_34 - .L_33)
.L_33:
        /*008c*/ 	.word	0x00000000
        /*0090*/ 	.short	0x0005
        /*0092*/ 	.short	0x0020
        /*0094*/ 	.byte	0x00, 0xf0, 0x11, 0x00


	//----- nvinfo : EIATTR_KPARAM_INFO
	.align		4
.L_34:
        /*0098*/ 	.byte	0x04, 0x17
        /*009a*/ 	.short	(.L_36 - .L_35)
.L_35:
        /*009c*/ 	.word	0x00000000
        /*00a0*/ 	.short	0x0004
        /*00a2*/ 	.short	0x001c
        /*00a4*/ 	.byte	0x00, 0xf0, 0x11, 0x00


	//----- nvinfo : EIATTR_KPARAM_INFO
	.align		4
.L_36:
        /*00a8*/ 	.byte	0x04, 0x17
        /*00aa*/ 	.short	(.L_38 - .L_37)
.L_37:
        /*00ac*/ 	.word	0x00000000
        /*00b0*/ 	.short	0x0003
        /*00b2*/ 	.short	0x0018
        /*00b4*/ 	.byte	0x00, 0xf0, 0x11, 0x00


	//----- nvinfo : EIATTR_KPARAM_INFO
	.align		4
.L_38:
        /*00b8*/ 	.byte	0x04, 0x17
        /*00ba*/ 	.short	(.L_40 - .L_39)
.L_39:
        /*00bc*/ 	.word	0x00000000
        /*00c0*/ 	.short	0x0002
        /*00c2*/ 	.short	0x0010
        /*00c4*/ 	.byte	0x00, 0xf4, 0x21, 0x00


	//----- nvinfo : EIATTR_KPARAM_INFO
	.align		4
.L_40:
        /*00c8*/ 	.byte	0x04, 0x17
        /*00ca*/ 	.short	(.L_42 - .L_41)
.L_41:
        /*00cc*/ 	.word	0x00000000
        /*00d0*/ 	.short	0x0001
        /*00d2*/ 	.short	0x0008
        /*00d4*/ 	.byte	0x00, 0xf4, 0x21, 0x00


	//----- nvinfo : EIATTR_KPARAM_INFO
	.align		4
.L_42:
        /*00d8*/ 	.byte	0x04, 0x17
        /*00da*/ 	.short	(.L_44 - .L_43)
.L_43:
        /*00dc*/ 	.word	0x00000000
        /*00e0*/ 	.short	0x0000
        /*00e2*/ 	.short	0x0000
        /*00e4*/ 	.byte	0x00, 0xf4, 0x21, 0x00


	//----- nvinfo : EIATTR_AT_ENTRY_FRAGMENTS
	.align		4
.L_44:
        /*00e8*/ 	.byte	0x04, 0x4f
        /*00ea*/ 	.short	(.L_46 - .L_45)


	//   ....[0]....
.L_45:
        /*00ec*/ 	.word	0x00000004


	//----- nvinfo : EIATTR_RESERVED_SMEM_USED
	.align		4
.L_46:
        /*00f0*/ 	.byte	0x01, 0x41
	.zero		2


	//----- nvinfo : EIATTR_SPARSE_MMA_MASK
	.align		4
        /*00f4*/ 	.byte	0x03, 0x50
        /*00f6*/ 	.short	0x0000


	//----- nvinfo : EIATTR_TCGEN05_1CTA_USED
	.align		4
        /*00f8*/ 	.byte	0x01, 0x51
	.zero		2


	//----- nvinfo : EIATTR_MAXREG_COUNT
	.align		4
        /*00fc*/ 	.byte	0x03, 0x1b
        /*00fe*/ 	.short	0x00ff


	//----- nvinfo : EIATTR_NUM_BARRIERS
	.align		4
        /*0100*/ 	.byte	0x02, 0x4c
        /*0102*/ 	.byte	0x01
	.zero		1


	//----- nvinfo : EIATTR_INT_WARP_WIDE_INSTR_OFFSETS
	.align		4
        /*0104*/ 	.byte	0x04, 0x31
        /*0106*/ 	.short	(.L_48 - .L_47)


	//   ....[0]....
.L_47:
        /*0108*/ 	.word	0x00001fc0


	//   ....[1]....
        /*010c*/ 	.word	0x00001fe0


	//   ....[2]....
        /*0110*/ 	.word	0x000030b0


	//   ....[3]....
        /*0114*/ 	.word	0x000076e0


	//   ....[4]....
        /*0118*/ 	.word	0x00007730


	//----- nvinfo : EIATTR_COOP_GROUP_MASK_REGIDS
	.align		4
.L_48:
        /*011c*/ 	.byte	0x04, 0x29
        /*011e*/ 	.short	(.L_50 - .L_49)


	//   ....[0]....
.L_49:
        /*0120*/ 	.word	0xffffffff


	//   ....[1]....
        /*0124*/ 	.word	0xffffffff


	//   ....[2]....
        /*0128*/ 	.word	0xffffffff


	//   ....[3]....
        /*012c*/ 	.word	0xffffffff


	//----- nvinfo : EIATTR_COOP_GROUP_INSTR_OFFSETS
	.align		4
.L_50:
        /*0130*/ 	.byte	0x04, 0x28
        /*0132*/ 	.short	(.L_52 - .L_51)


	//   ....[0]....
.L_51:
        /*0134*/ 	.word	0x00000060


	//   ....[1]....
        /*0138*/ 	.word	0x00000320


	//   ....[2]....
        /*013c*/ 	.word	0x00007570


	//   ....[3]....
        /*0140*/ 	.word	0x000077e0


	//----- nvinfo : EIATTR_VRC_CTA_INIT_COUNT
	.align		4
.L_52:
        /*0144*/ 	.byte	0x02, 0x4a
        /*0146*/ 	.byte	0x80
	.zero		1


	//----- nvinfo : EIATTR_MBARRIER_INSTR_OFFSETS
	.align		4
        /*0148*/ 	.byte	0x04, 0x39
        /*014a*/ 	.short	(.L_54 - .L_53)


	//   ....[0]....
.L_53:
        /*014c*/ 	.word	0x00002100
        /*0150*/ 	.word	0x000000ff
        /*0154*/ 	.word	0x00000000
        /*0158*/ 	.short	0x0100
        /*015a*/ 	.byte	0x0d
	.zero		1


	//   ....[1]....
        /*015c*/ 	.word	0x000030e0
        /*0160*/ 	.word	0x000000ff
        /*0164*/ 	.word	0x00005008
        /*0168*/ 	.short	0x0100
        /*016a*/ 	.byte	0x0f
	.zero		1


	//   ....[2]....
        /*016c*/ 	.word	0x00003d60
        /*0170*/ 	.word	0x000000ff
        /*0174*/ 	.word	0x00000000
        /*0178*/ 	.short	0x010a
        /*017a*/ 	.byte	0x0d
	.zero		1


	//   ....[3]....
        /*017c*/ 	.word	0x00004bf0
        /*0180*/ 	.word	0x000000ff
        /*0184*/ 	.word	0x00000000
        /*0188*/ 	.short	0x010a
        /*018a*/ 	.byte	0x0d
	.zero		1


	//   ....[4]....
        /*018c*/ 	.word	0x00004d10
        /*0190*/ 	.word	0x000000ff
        /*0194*/ 	.word	0x00005000
        /*0198*/ 	.short	0x0108
        /*019a*/ 	.byte	0x0f
	.zero		1


	//   ....[5]....
        /*019c*/ 	.word	0x00004d60
        /*01a0*/ 	.word	0x000000ff
        /*01a4*/ 	.word	0x00005008
        /*01a8*/ 	.short	0x0108
        /*01aa*/ 	.byte	0x0f
	.zero		1


	//   ....[6]....
        /*01ac*/ 	.word	0x00007800
        /*01b0*/ 	.word	0x000000ff
        /*01b4*/ 	.word	0x00000000
        /*01b8*/ 	.short	0x010a
        /*01ba*/ 	.byte	0x0d
	.zero		1


	//   ....[7]....
        /*01bc*/ 	.word	0x00007830
        /*01c0*/ 	.word	0x000000ff
        /*01c4*/ 	.word	0x00000000
        /*01c8*/ 	.short	0x010a
        /*01ca*/ 	.byte	0x0d
	.zero		1


	//----- nvinfo : EIATTR_NUM_MBARRIERS
	.align		4
.L_54:
        /*01cc*/ 	.byte	0x03, 0x38
        /*01ce*/ 	.short	0x0002


	//----- nvinfo : EIATTR_EXIT_INSTR_OFFSETS
	.align		4
        /*01d0*/ 	.byte	0x04, 0x1c
        /*01d2*/ 	.short	(.L_56 - .L_55)


	//   ....[0]....
.L_55:
        /*01d4*/ 	.word	0x000077f0


	//----- nvinfo : EIATTR_REQNTID
	.align		4
.L_56:
        /*01d8*/ 	.byte	0x04, 0x10
        /*01da*/ 	.short	(.L_58 - .L_57)
.L_57:
        /*01dc*/ 	.word	0x00000100
        /*01e0*/ 	.word	0x00000001
        /*01e4*/ 	.word	0x00000001


	//----- nvinfo : EIATTR_CRS_STACK_SIZE
	.align		4
.L_58:
        /*01e8*/ 	.byte	0x04, 0x1e
        /*01ea*/ 	.short	(.L_60 - .L_59)
.L_59:
        /*01ec*/ 	.word	0x00000000


	//----- nvinfo : EIATTR_CBANK_PARAM_SIZE
	.align		4
.L_60:
        /*01f0*/ 	.byte	0x03, 0x19
        /*01f2*/ 	.short	0x0050


	//----- nvinfo : EIATTR_PARAM_CBANK
	.align		4
        /*01f4*/ 	.byte	0x04, 0x0a
        /*01f6*/ 	.short	(.L_62 - .L_61)
	.align		4
.L_61:
        /*01f8*/ 	.word	index@(.nv.constant0.matmul_kernel)
        /*01fc*/ 	.short	0x0380
        /*01fe*/ 	.short	0x0050


	//----- nvinfo : EIATTR_SW_WAR
	.align		4
.L_62:
        /*0200*/ 	.byte	0x04, 0x36
        /*0202*/ 	.short	(.L_64 - .L_63)
.L_63:
        /*0204*/ 	.word	0x00000008
.L_64:


//--------------------- .nv.compat                --------------------------
	.section	.nv.compat,"",@"SHT_CUDA_COMPAT_INFO"
	.align	4
        /*0000*/ 	.byte	0x02, 0x02, 0x02, 0x00, 0x02, 0x05, 0x05, 0x00, 0x02, 0x03, 0x00, 0x00, 0x02, 0x06, 0x01, 0x00


//--------------------- .nv.callgraph             --------------------------
	.section	.nv.callgraph,"",@"SHT_CUDA_CALLGRAPH"
	.align	4
	.sectionentsize	8
	.align		4
        /*0000*/ 	.word	0x00000000
	.align		4
        /*0004*/ 	.word	0xffffffff
	.align		4
        /*0008*/ 	.word	0x00000000
	.align		4
        /*000c*/ 	.word	0xfffffffe
	.align		4
        /*0010*/ 	.word	0x00000000
	.align		4
        /*0014*/ 	.word	0xfffffffd
	.align		4
        /*0018*/ 	.word	0x00000000
	.align		4
        /*001c*/ 	.word	0xfffffffc


//--------------------- .text.matmul_kernel       --------------------------
	.section	.text.matmul_kernel,"ax",@progbits
	.align	128
        .global         matmul_kernel
        .type           matmul_kernel,@function
        .size           matmul_kernel,(.L_x_20 - matmul_kernel)
        .other          matmul_kernel,@"STO_CUDA_ENTRY STV_DEFAULT"
matmul_kernel:
.text.matmul_kernel:
[----:B------:R-:W0:Y:S01]  /*0000*/  LDC R1, c[0x0][0x37c] ;  /* 0x0000df00ff017b82 */ /* 0x000e220000000800 */
[----:B------:R-:W1:Y:S01]  /*0010*/  S2R R3, SR_TID.X ;  /* 0x0000000000037919 */ /* 0x000e620000002100 */
[----:B------:R-:W2:Y:S01]  /*0020*/  LDCU.64 UR16, c[0x0][0x358] ;  /* 0x00006b00ff1077ac */ /* 0x000ea20008000a00 */
[----:B-1----:R-:W-:-:S13]  /*0030*/  ISETP.GE.U32.AND P1, PT, R3, 0x20, PT ;  /* 0x000000200300780c */ /* 0x002fda0003f26070 */
[----:B--2---:R-:W-:Y:S05]  /*0040*/  @P1 BRA `(.L_x_0) ;  /* 0x0000000000b81947 */ /* 0x004fea0003800000 */
[----:B------:R-:W1:Y:S01]  /*0050*/  S2UR UR6, SR_CgaCtaId ;  /* 0x00000000000679c3 */ /* 0x000e620000008800 */
[----:B------:R-:W-:Y:S01]  /*0060*/  NOP ;  /* 0x0000000000007918 */ /* 0x000fe20000000000 */
[----:B------:R-:W-:Y:S02]  /*0070*/  UMOV UR4, 0x40 ;  /* 0x0000004000047882 */ /* 0x000fe40000000000 */
[----:B-1----:R-:W-:-:S09]  /*0080*/  ULEA UR4, UR6, UR4, 0x18 ;  /* 0x0000000406047291 */ /* 0x002fd2000f8ec0ff */
[----:B------:R-:W1:Y:S01]  /*0090*/  LDS.U8 R0, [UR4] ;  /* 0x00000004ff007984 */ /* 0x000e620008000000 */
[----:B------:R-:W-:Y:S02]  /*00a0*/  UMOV UR4, 0x400 ;  /* 0x0000040000047882 */ /* 0x000fe40000000000 */
[----:B------:R-:W-:Y:S01]  /*00b0*/  ULEA UR4, UR6, UR4, 0x18 ;  /* 0x0000000406047291 */ /* 0x000fe2000f8ec0ff */
[----:B-1----:R-:W-:-:S13]  /*00c0*/  ISETP.NE.AND P0, PT, R0, RZ, PT ;  /* 0x000000ff0000720c */ /* 0x002fda0003f05270 */
[----:B------:R-:W-:Y:S05]  /*00d0*/  @P0 BRA `(.L_x_1) ;  /* 0x00000000007c0947 */ /* 0x000fea0003800000 */
[----:B------:R-:W-:-:S13]  /*00e0*/  ELECT P0, URZ, PT ;  /* 0x0000000000ff782f */ /* 0x000fda0003800000 */
[----:B------:R-:W-:Y:S05]  /*00f0*/  @!P0 BRA `(.L_x_2) ;  /* 0x0000000000848947 */ /* 0x000fea0003800000 */
[----:B------:R-:W-:Y:S01]  /*0100*/  UMOV UR5, 0x8 ;  /* 0x0000000800057882 */ /* 0x000fe20000000000 */
[----:B------:R-:W-:Y:S02]  /*0110*/  IMAD.MOV.U32 R7, RZ, RZ, 0x1 ;  /* 0x00000001ff077424 */ /* 0x000fe400078e00ff */
[----:B------:R-:W-:Y:S02]  /*0120*/  IMAD.MOV.U32 R5, RZ, RZ, 0xff ;  /* 0x000000ffff057424 */ /* 0x000fe400078e00ff */
[----:B------:R-:W-:Y:S04]  /*0130*/  DEPBAR.LE SB1, 0x36 ;  /* 0x00009d800000791a */ /* 0x000fe80000000000 */
[----:B------:R-:W1:Y:S02]  /*0140*/  UTCATOMSWS.FIND_AND_SET.ALIGN UP0, UR5, UR5 ;  /* 0x00000005000575e3 */ /* 0x000e640008000800 */
[----:B-1----:R-:W-:-:S04]  /*0150*/  PLOP3.LUT P0, PT, PT, PT, UP0, 0x80, 0x8 ;  /* 0x000000000008781c */ /* 0x002fc80003f0f008 */
[----:B------:R-:W-:-:S04]  /*0160*/  SEL R0, RZ, 0xffffffff, !P0 ;  /* 0xffffffffff007807 */ /* 0x000fc80004000000 */
[----:B------:R-:W-:Y:S01]  /*0170*/  ISETP.NE.AND P0, PT, R0, RZ, PT ;  /* 0x000000ff0000720c */ /* 0x000fe20003f05270 */
[----:B------:R-:W-:-:S12]  /*0180*/  IMAD.U32 R0, RZ, RZ, UR5 ;  /* 0x00000005ff007e24 */ /* 0x000fd8000f8e00ff */
[----:B------:R-:W-:Y:S05]  /*0190*/  @P0 BRA `(.L_x_3) ;  /* 0x0000000000240947 */ /* 0x000fea0003800000 */
.L_x_4:
[----:B------:R-:W-:Y:S05]  /*01a0*/  NANOSLEEP 0x64 ;  /* 0x000000640000795d */ /* 0x000fea0003800000 */
[----:B------:R-:W-:-:S05]  /*01b0*/  UMOV UR5, 0x8 ;  /* 0x0000000800057882 */ /* 0x000fca0000000000 */
[----:B------:R-:W-:Y:S04]  /*01c0*/  DEPBAR.LE SB1, 0x36 ;  /* 0x00009d800000791a */ /* 0x000fe80000000000 */
[----:B------:R-:W1:Y:S02]  /*01d0*/  UTCATOMSWS.FIND_AND_SET.ALIGN UP0, UR5, UR5 ;  /* 0x00000005000575e3 */ /* 0x000e640008000800 */
[----:B-1----:R-:W-:-:S04]  /*01e0*/  PLOP3.LUT P0, PT, PT, PT, UP0, 0x80, 0x8 ;  /* 0x000000000008781c */ /* 0x002fc80003f0f008 */
[----:B------:R-:W-:-:S04]  /*01f0*/  SEL R0, RZ, 0xffffffff, !P0 ;  /* 0xffffffffff007807 */ /* 0x000fc80004000000 */
[----:B------:R-:W-:Y:S01]  /*0200*/  ISETP.NE.AND P0, PT, R0, RZ, PT ;  /* 0x000000ff0000720c */ /* 0x000fe20003f05270 */
[----:B------:R-:W-:-:S12]  /*0210*/  IMAD.U32 R0, RZ, RZ, UR5 ;  /* 0x00000005ff007e24 */ /* 0x000fd8000f8e00ff */
[----:B------:R-:W-:Y:S05]  /*0220*/  @!P0 BRA `(.L_x_4) ;  /* 0xfffffffc00dc8947 */ /* 0x000fea000383ffff */
.L_x_3:
[C---:B------:R-:W-:Y:S01]  /*0230*/  VIADD R4, R0.reuse, 0x10 ;  /* 0x0000001000047836 */ /* 0x040fe20000000000 */
[----:B------:R-:W-:Y:S01]  /*0240*/  UMOV UR5, 0x50 ;  /* 0x0000005000057882 */ /* 0x000fe20000000000 */
[----:B------:R-:W-:Y:S01]  /*0250*/  SHF.L.U32 R2, R5, R0, RZ ;  /* 0x0000000005027219 */ /* 0x000fe200000006ff */
[----:B------:R-:W-:Y:S01]  /*0260*/  ULEA UR5, UR6, UR5, 0x18 ;  /* 0x0000000506057291 */ /* 0x000fe2000f8ec0ff */
[----:B------:R-:W-:Y:S01]  /*0270*/  IMAD.SHL.U32 R0, R0, 0x20, RZ ;  /* 0x0000002000007824 */ /* 0x000fe200078e00ff */
[----:B------:R-:W-:-:S04]  /*0280*/  SHF.L.U32 R5, R7, R4, RZ ;  /* 0x0000000407057219 */ /* 0x000fc800000006ff */
[----:B------:R-:W-:-:S05]  /*0290*/  LOP3.LUT R2, R5, R2, RZ, 0xfc, !PT ;  /* 0x0000000205027212 */ /* 0x000fca00078efcff */
[----:B------:R1:W-:Y:S04]  /*02a0*/  ATOMS.OR RZ, [UR5], R2 ;  /* 0x00000002ffff798c */ /* 0x0003e8000b000005 */
[----:B------:R1:W-:Y:S01]  /*02b0*/  STS [UR4], R0 ;  /* 0x00000000ff007988 */ /* 0x0003e20008000804 */
[----:B------:R-:W-:Y:S05]  /*02c0*/  BRA `(.L_x_2) ;  /* 0x0000000000107947 */ /* 0x000fea0003800000 */
.L_x_1:
[----:B------:R-:W-:Y:S01]  /*02d0*/  IMAD.MOV.U32 R0, RZ, RZ, -0x1 ;  /* 0xffffffffff007424 */ /* 0x000fe200078e00ff */
[----:B------:R-:W-:-:S04]  /*02e0*/  MOV R4, 0x310 ;  /* 0x0000031000047802 */ /* 0x000fc80000000f00 */
[----:B------:R1:W-:Y:S03]  /*02f0*/  STS [UR4], R0 ;  /* 0x00000000ff007988 */ /* 0x0003e60008000804 */
[----:B01----:R-:W-:Y:S05]  /*0300*/  CALL.REL.NOINC `($__internal_1_$__cuda_sm10x_tcgen05_guardrail_trap_phase_invalid_during_alloc) ;  /* 0x0000007400607944 */ /* 0x003fea0003c00000 */
.L_x_2:
[----:B------:R-:W-:Y:S05]  /*0310*/  WARPSYNC.ALL ;  /* 0x0000000000007948 */ /* 0x000fea0003800000 */
[----:B------:R-:W-:Y:S01]  /*0320*/  NOP ;  /* 0x0000000000007918 */ /* 0x000fe20000000000 */
.L_x_0:
[----:B------:R-:W2:Y:S01]  /*0330*/  LDC.64 R28, c[0x0][0x398] ;  /* 0x0000e600ff1c7b82 */ /* 0x000ea20000000a00 */
[----:B------:R-:W3:Y:S01]  /*0340*/  S2R R7, SR_CTAID.X ;  /* 0x0000000000077919 */ /* 0x000ee20000002500 */
[----:B------:R-:W-:Y:S01]  /*0350*/  UMOV UR4, 0x400 ;  /* 0x0000040000047882 */ /* 0x000fe20000000000 */
[----:B------:R-:W4:Y:S01]  /*0360*/  LDCU UR7, c[0x0][0x3a4] ;  /* 0x00007480ff0777ac */ /* 0x000f220008000800 */
[----:B------:R-:W-:Y:S01]  /*0370*/  PRMT R123, RZ, 0x7610, R123 ;  /* 0x00007610ff7b7816 */ /* 0x000fe2000000007b */
[----:B------:R-:W1:Y:S03]  /*0380*/  LDCU.128 UR20, c[0x0][0x380] ;  /* 0x00007000ff1477ac */ /* 0x000e660008000c00 */
[----:B------:R-:W5:Y:S01]  /*0390*/  S2UR UR6, SR_CgaCtaId ;  /* 0x00000000000679c3 */ /* 0x000f620000008800 */
[----:B------:R-:W-:-:S07]  /*03a0*/  UMOV UR8, 0x1 ;  /* 0x0000000100087882 */ /* 0x000fce0000000000 */
[----:B------:R-:W0:Y:S01]  /*03b0*/  LDC R100, c[0x0][0x3a0] ;  /* 0x0000e800ff647b82 */ /* 0x000e220000000800 */
[----:B-12---:R-:W-:-:S07]  /*03c0*/  VIADD R0, R29, 0xff ;  /* 0x000000ff1d007836 */ /* 0x006fce0000000000 */
[----:B------:R-:W1:Y:S01]  /*03d0*/  LDC.64 R64, c[0x0][0x3a8] ;  /* 0x0000ea00ff407b82 */ /* 0x000e620000000a00 */
[----:B------:R-:W-:Y:S01]  /*03e0*/  SHF.R.S32.HI R5, RZ, 0x1f, R0 ;  /* 0x0000001fff057819 */ /* 0x000fe20000011400 */
[----:B-----5:R-:W-:-:S03]  /*03f0*/  ULEA UR15, UR6, UR4, 0x18 ;  /* 0x00000004060f7291 */ /* 0x020fc6000f8ec0ff */
[----:B------:R-:W-:Y:S02]  /*0400*/  LEA.HI R5, R5, R0, RZ, 0x8 ;  /* 0x0000000005057211 */ /* 0x000fe400078f40ff */
[----:B---3--:R-:W-:Y:S01]  /*0410*/  IABS R8, R7 ;  /* 0x0000000700087213 */ /* 0x008fe20000000000 */
[----:B------:R-:W-:Y:S01]  /*0420*/  UIADD3 UR10, UPT, UPT, UR15, 0x5000, URZ ;  /* 0x000050000f0a7890 */ /* 0x000fe2000fffe0ff */
[----:B------:R-:W-:-:S05]  /*0430*/  SHF.R.S32.HI R5, RZ, 0x8, R5 ;  /* 0x00000008ff057819 */ /* 0x000fca0000011405 */
[----:B------:R-:W-:-:S05]  /*0440*/  IMAD.SHL.U32 R2, R5, 0x8, RZ ;  /* 0x0000000805027824 */ /* 0x000fca00078e00ff */
[-C--:B------:R-:W-:Y:S02]  /*0450*/  IABS R9, R2.reuse ;  /* 0x0000000200097213 */ /* 0x080fe40000000000 */
[----:B------:R-:W-:Y:S02]  /*0460*/  IABS R10, R2 ;  /* 0x00000002000a7213 */ /* 0x000fe40000000000 */
[----:B------:R-:W2:Y:S08]  /*0470*/  I2F.RP R0, R9 ;  /* 0x0000000900007306 */ /* 0x000eb00000209400 */
[----:B--2---:R-:W2:Y:S02]  /*0480*/  MUFU.RCP R0, R0 ;  /* 0x0000000000007308 */ /* 0x004ea40000001000 */
[----:B--2---:R-:W-:-:S02]  /*0490*/  VIADD R4, R0, 0xffffffe ;  /* 0x0ffffffe00047836 */ /* 0x004fc40000000000 */
[----:B------:R-:W-:-:S04]  /*04a0*/  IMAD.MOV R0, RZ, RZ, -R10 ;  /* 0x000000ffff007224 */ /* 0x000fc800078e0a0a */
[----:B------:R2:W3:Y:S02]  /*04b0*/  F2I.FTZ.U32.TRUNC.NTZ R5, R4 ;  /* 0x0000000400057305 */ /* 0x0004e4000021f000 */
[----:B--2---:R-:W-:Y:S02]  /*04c0*/  IMAD.MOV.U32 R4, RZ, RZ, RZ ;  /* 0x000000ffff047224 */ /* 0x004fe400078e00ff */
[----:B---3--:R-:W-:-:S04]  /*04d0*/  IMAD.MOV R6, RZ, RZ, -R5 ;  /* 0x000000ffff067224 */ /* 0x008fc800078e0a05 */
[----:B------:R-:W-:Y:S02]  /*04e0*/  IMAD R11, R6, R9, RZ ;  /* 0x00000009060b7224 */ /* 0x000fe400078e02ff */
[----:B------:R-:W-:Y:S01]  /*04f0*/  IMAD.MOV.U32 R6, RZ, RZ, R8 ;  /* 0x000000ffff067224 */ /* 0x000fe200078e0008 */
[----:B------:R-:W-:Y:S01]  /*0500*/  IABS R8, R29 ;  /* 0x0000001d00087213 */ /* 0x000fe20000000000 */
[----:B------:R-:W-:Y:S01]  /*0510*/  IMAD.HI.U32 R5, R5, R11, R4 ;  /* 0x0000000b05057227 */ /* 0x000fe200078e0004 */
[----:B------:R-:W-:-:S05]  /*0520*/  IABS R11, R28 ;  /* 0x0000001c000b7213 */ /* 0x000fca0000000000 */
[----:B------:R-:W-:-:S04]  /*0530*/  IMAD.HI.U32 R5, R5, R6, RZ ;  /* 0x0000000605057227 */ /* 0x000fc800078e00ff */
[----:B------:R-:W-:Y:S01]  /*0540*/  IMAD R0, R5, R0, R6 ;  /* 0x0000000005007224 */ /* 0x000fe200078e0206 */
[----:B------:R-:W-:Y:S04]  /*0550*/  BAR.SYNC.DEFER_BLOCKING 0x0 ;  /* 0x0000000000007b1d */ /* 0x000fe80000010000 */
[----:B------:R-:W-:-:S13]  /*0560*/  ISETP.GT.U32.AND P2, PT, R9, R0, PT ;  /* 0x000000000900720c */ /* 0x000fda0003f44070 */
[----:B------:R-:W-:Y:S02]  /*0570*/  @!P2 IMAD.IADD R0, R0, 0x1, -R9 ;  /* 0x000000010000a824 */ /* 0x000fe400078e0a09 */
[----:B------:R-:W-:Y:S01]  /*0580*/  @!P2 VIADD R5, R5, 0x1 ;  /* 0x000000010505a836 */ /* 0x000fe20000000000 */
[----:B------:R-:W-:Y:S02]  /*0590*/  ISETP.NE.AND P2, PT, R2, RZ, PT ;  /* 0x000000ff0200720c */ /* 0x000fe40003f45270 */
[----:B------:R-:W-:Y:S02]  /*05a0*/  ISETP.GE.U32.AND P0, PT, R0, R9, PT ;  /* 0x000000090000720c */ /* 0x000fe40003f06070 */
[----:B------:R-:W-:-:S04]  /*05b0*/  LOP3.LUT R0, R7, R2, RZ, 0x3c, !PT ;  /* 0x0000000207007212 */ /* 0x000fc800078e3cff */
[----:B------:R-:W-:Y:S01]  /*05c0*/  ISETP.GE.AND P3, PT, R0, RZ, PT ;  /* 0x000000ff0000720c */ /* 0x000fe20003f66270 */
[----:B------:R-:W-:-:S06]  /*05d0*/  VIADD R0, R28, 0x3f ;  /* 0x0000003f1c007836 */ /* 0x000fcc0000000000 */
[----:B------:R-:W-:-:S04]  /*05e0*/  @P0 VIADD R5, R5, 0x1 ;  /* 0x0000000105050836 */ /* 0x000fc80000000000 */
[----:B------:R-:W-:Y:S01]  /*05f0*/  IMAD.MOV.U32 R4, RZ, RZ, R5 ;  /* 0x000000ffff047224 */ /* 0x000fe200078e0005 */
[----:B------:R-:W-:-:S03]  /*0600*/  SHF.R.S32.HI R5, RZ, 0x1f, R0 ;  /* 0x0000001fff057819 */ /* 0x000fc60000011400 */
[----:B------:R-:W-:Y:S01]  /*0610*/  @!P3 IMAD.MOV R4, RZ, RZ, -R4 ;  /* 0x000000ffff04b224 */ /* 0x000fe200078e0a04 */
[----:B------:R-:W-:Y:S02]  /*0620*/  @!P2 LOP3.LUT R4, RZ, R2, RZ, 0x33, !PT ;  /* 0x00000002ff04a212 */ /* 0x000fe400078e33ff */
[----:B------:R-:W-:-:S03]  /*0630*/  LEA.HI R5, R5, R0, RZ, 0x6 ;  /* 0x0000000005057211 */ /* 0x000fc600078f30ff */
[----:B------:R-:W-:Y:S02]  /*0640*/  IMAD.SHL.U32 R14, R4, 0x8, RZ ;  /* 0x00000008040e7824 */ /* 0x000fe400078e00ff */
[----:B------:R-:W-:-:S03]  /*0650*/  IMAD.MOV R4, RZ, RZ, -R4 ;  /* 0x000000ffff047224 */ /* 0x000fc600078e0a04 */
[----:B------:R-:W-:Y:S01]  /*0660*/  LEA.HI.SX32 R5, R5, -R14, 0x1a ;  /* 0x8000000e05057211 */ /* 0x000fe200078fd2ff */
[----:B------:R-:W-:Y:S02]  /*0670*/  IMAD R10, R2, R4, R7 ;  /* 0x00000004020a7224 */ /* 0x000fe400078e0207 */
[----:B------:R-:W-:Y:S01]  /*0680*/  IMAD.MOV.U32 R4, RZ, RZ, RZ ;  /* 0x000000ffff047224 */ /* 0x000fe200078e00ff */
[----:B------:R-:W-:Y:S02]  /*0690*/  VIMNMX R15, PT, PT, R5, 0x8, PT ;  /* 0x00000008050f7848 */ /* 0x000fe40003fe0100 */
[----:B------:R-:W-:Y:S02]  /*06a0*/  IABS R2, R10 ;  /* 0x0000000a00027213 */ /* 0x000fe40000000000 */
[----:B------:R-:W-:-:S04]  /*06b0*/  IABS R9, R15 ;  /* 0x0000000f00097213 */ /* 0x000fc80000000000 */
[----:B------:R-:W2:Y:S08]  /*06c0*/  I2F.RP R0, R9 ;  /* 0x0000000900007306 */ /* 0x000eb00000209400 */
[----:B--2---:R-:W2:Y:S02]  /*06d0*/  MUFU.RCP R0, R0 ;  /* 0x0000000000007308 */ /* 0x004ea40000001000 */
[----:B--2---:R-:W-:-:S06]  /*06e0*/  VIADD R5, R0, 0xffffffe ;  /* 0x0ffffffe00057836 */ /* 0x004fcc0000000000 */
[----:B------:R-:W2:Y:S02]  /*06f0*/  F2I.FTZ.U32.TRUNC.NTZ R5, R5 ;  /* 0x0000000500057305 */ /* 0x000ea4000021f000 */
[----:B--2---:R-:W-:-:S04]  /*0700*/  IMAD.MOV R6, RZ, RZ, -R5 ;  /* 0x000000ffff067224 */ /* 0x004fc800078e0a05 */
[----:B------:R-:W-:Y:S01]  /*0710*/  IMAD R7, R6, R9, RZ ;  /* 0x0000000906077224 */ /* 0x000fe200078e02ff */
[----:B------:R-:W-:-:S03]  /*0720*/  IABS R6, R15 ;  /* 0x0000000f00067213 */ /* 0x000fc60000000000 */
[----:B------:R-:W-:-:S04]  /*0730*/  IMAD.HI.U32 R4, R5, R7, R4 ;  /* 0x0000000705047227 */ /* 0x000fc800078e0004 */
[----:B------:R-:W-:Y:S02]  /*0740*/  IMAD.MOV.U32 R7, RZ, RZ, R2 ;  /* 0x000000ffff077224 */ /* 0x000fe400078e0002 */
[----:B------:R-:W-:Y:S01]  /*0750*/  IMAD.MOV.U32 R5, RZ, RZ, R8 ;  /* 0x000000ffff057224 */ /* 0x000fe200078e0008 */
[----:B------:R-:W2:Y:S01]  /*0760*/  I2F.RP R2, R11 ;  /* 0x0000000b00027306 */ /* 0x000ea20000209400 */
[----:B------:R-:W-:Y:S02]  /*0770*/  IMAD.MOV R0, RZ, RZ, -R6 ;  /* 0x000000ffff007224 */ /* 0x000fe400078e0a06 */
[----:B------:R-:W-:-:S04]  /*0780*/  IMAD.HI.U32 R4, R4, R7, RZ ;  /* 0x0000000704047227 */ /* 0x000fc800078e00ff */
[----:B------:R-:W-:Y:S01]  /*0790*/  IMAD R0, R4, R0, R7 ;  /* 0x0000000004007224 */ /* 0x000fe200078e0207 */
[----:B------:R-:W3:Y:S04]  /*07a0*/  I2F.RP R8, R5 ;  /* 0x0000000500087306 */ /* 0x000ee80000209400 */
[----:B------:R-:W-:-:S04]  /*07b0*/  ISETP.GT.U32.AND P2, PT, R9, R0, PT ;  /* 0x000000000900720c */ /* 0x000fc80003f44070 */
[----:B--2---:R-:W2:Y:S08]  /*07c0*/  MUFU.RCP R2, R2 ;  /* 0x0000000200027308 */ /* 0x004eb00000001000 */
[----:B---3--:R-:W3:Y:S01]  /*07d0*/  MUFU.RCP R8, R8 ;  /* 0x0000000800087308 */ /* 0x008ee20000001000 */
[----:B------:R-:W-:Y:S02]  /*07e0*/  @!P2 IMAD.IADD R0, R0, 0x1, -R9 ;  /* 0x000000010000a824 */ /* 0x000fe400078e0a09 */
[----:B------:R-:W-:Y:S01]  /*07f0*/  @!P2 VIADD R4, R4, 0x1 ;  /* 0x000000010404a836 */ /* 0x000fe20000000000 */
[----:B------:R-:W-:-:S02]  /*0800*/  ISETP.NE.AND P2, PT, R15, RZ, PT ;  /* 0x000000ff0f00720c */ /* 0x000fc40003f45270 */
[----:B------:R-:W-:Y:S02]  /*0810*/  ISETP.GE.U32.AND P0, PT, R0, R9, PT ;  /* 0x000000090000720c */ /* 0x000fe40003f06070 */
[----:B------:R-:W-:Y:S01]  /*0820*/  LOP3.LUT R0, R10, R15, RZ, 0x3c, !PT ;  /* 0x0000000f0a007212 */ /* 0x000fe200078e3cff */
[----:B--2---:R-:W-:Y:S01]  /*0830*/  VIADD R12, R2, 0xffffffe ;  /* 0x0ffffffe020c7836 */ /* 0x004fe20000000000 */
[--C-:B------:R-:W-:Y:S02]  /*0840*/  SHF.R.U32.HI R9, RZ, 0x5, R3.reuse ;  /* 0x00000005ff097819 */ /* 0x100fe40000011603 */
[----:B------:R-:W-:Y:S01]  /*0850*/  ISETP.GE.AND P3, PT, R0, RZ, PT ;  /* 0x000000ff0000720c */ /* 0x000fe20003f66270 */
[----:B------:R2:W5:Y:S01]  /*0860*/  F2I.FTZ.U32.TRUNC.NTZ R13, R12 ;  /* 0x0000000c000d7305 */ /* 0x000562000021f000 */
[----:B------:R-:W-:Y:S02]  /*0870*/  SHF.R.U32.HI R0, RZ, 0x5, R3 ;  /* 0x00000005ff007819 */ /* 0x000fe40000011603 */
[----:B------:R-:W-:Y:S01]  /*0880*/  SGXT.U32 R9, R9, 0x3 ;  /* 0x000000030909781a */ /* 0x000fe20000000000 */
[----:B---3--:R-:W-:Y:S01]  /*0890*/  VIADD R6, R8, 0xffffffe ;  /* 0x0ffffffe08067836 */ /* 0x008fe20000000000 */
[----:B------:R-:W-:Y:S01]  /*08a0*/  R2UR UR9, R0 ;  /* 0x00000000000972ca */ /* 0x000fe200000e0000 */
[----:B------:R-:W-:-:S02]  /*08b0*/  @P0 VIADD R4, R4, 0x1 ;  /* 0x0000000104040836 */ /* 0x000fc40000000000 */
[----:B------:R-:W3:Y:S01]  /*08c0*/  F2I.FTZ.U32.TRUNC.NTZ R7, R6 ;  /* 0x0000000600077305 */ /* 0x000ee2000021f000 */
[----:B--2---:R-:W-:-:S03]  /*08d0*/  IMAD.MOV.U32 R12, RZ, RZ, RZ ;  /* 0x000000ffff0c7224 */ /* 0x004fc600078e00ff */
[----:B------:R-:W-:Y:S01]  /*08e0*/  @!P3 IMAD.MOV R4, RZ, RZ, -R4 ;  /* 0x000000ffff04b224 */ /* 0x000fe200078e0a04 */
[----:B------:R-:W-:Y:S01]  /*08f0*/  @!P2 LOP3.LUT R4, RZ, R15, RZ, 0x33, !PT ;  /* 0x0000000fff04a212 */ /* 0x000fe200078e33ff */
[----:B-----5:R-:W-:-:S04]  /*0900*/  IMAD.MOV R20, RZ, RZ, -R13 ;  /* 0x000000ffff147224 */ /* 0x020fc800078e0a0d */
[----:B------:R-:W-:Y:S01]  /*0910*/  IMAD.SHL.U32 R2, R4, 0x100, RZ ;  /* 0x0000010004027824 */ /* 0x000fe200078e00ff */
[----:B------:R-:W-:Y:S01]  /*0920*/  USHF.L.U32 UR4, UR9, 0x15, URZ ;  /* 0x0000001509047899 */ /* 0x000fe200080006ff */
[----:B------:R-:W-:Y:S01]  /*0930*/  IMAD.MOV R0, RZ, RZ, -R4 ;  /* 0x000000ffff007224 */ /* 0x000fe200078e0a04 */
[----:B------:R-:W-:Y:S01]  /*0940*/  USHF.L.U32 UR5, UR9, 0x5, URZ ;  /* 0x0000000509057899 */ /* 0x000fe200080006ff */
[----:B------:R-:W-:Y:S01]  /*0950*/  IMAD R17, R20, R11, RZ ;  /* 0x0000000b14117224 */ /* 0x000fe200078e02ff */
[----:B------:R-:W-:Y:S01]  /*0960*/  LOP3.LUT R4, R2, R9, RZ, 0xfc, !PT ;  /* 0x0000000902047212 */ /* 0x000fe200078efcff */
[----:B---3--:R-:W-:Y:S01]  /*0970*/  IMAD.MOV R6, RZ, RZ, -R7 ;  /* 0x000000ffff067224 */ /* 0x008fe200078e0a07 */
[----:B------:R-:W-:Y:S01]  /*0980*/  ULOP3.LUT UR4, UR4, 0x600000, URZ, 0xc0, !UPT ;  /* 0x0060000004047892 */ /* 0x000fe2000f8ec0ff */
[----:B------:R-:W-:Y:S01]  /*0990*/  IMAD R0, R15, R0, R10 ;  /* 0x000000000f007224 */ /* 0x000fe200078e020a */
[----:B------:R-:W-:Y:S01]  /*09a0*/  LOP3.LUT R19, R4, 0x40, RZ, 0xfc, !PT ;  /* 0x0000004004137812 */ /* 0x000fe200078efcff */
[----:B------:R-:W-:Y:S01]  /*09b0*/  IMAD R15, R6, R5, RZ ;  /* 0x00000005060f7224 */ /* 0x000fe200078e02ff */
[C---:B------:R-:W-:Y:S01]  /*09c0*/  LOP3.LUT R10, R4.reuse, 0x8, RZ, 0xfc, !PT ;  /* 0x00000008040a7812 */ /* 0x040fe200078efcff */
[----:B------:R-:W-:Y:S01]  /*09d0*/  IMAD.MOV.U32 R6, RZ, RZ, RZ ;  /* 0x000000ffff067224 */ /* 0x000fe200078e00ff */
[----:B------:R-:W-:Y:S01]  /*09e0*/  IABS R42, R19 ;  /* 0x00000013002a7213 */ /* 0x000fe20000000000 */
[----:B------:R-:W-:Y:S01]  /*09f0*/  IMAD.HI.U32 R12, R13, R17, R12 ;  /* 0x000000110d0c7227 */ /* 0x000fe200078e000c */
[----:B------:R-:W-:Y:S01]  /*0a00*/  IABS R18, R10 ;  /* 0x0000000a00127213 */ /* 0x000fe20000000000 */
[----:B------:R-:W-:Y:S01]  /*0a10*/  ULOP3.LUT UR5, UR5, 0x80, URZ, 0xc0, !UPT ;  /* 0x0000008005057892 */ /* 0x000fe2000f8ec0ff */
[----:B------:R-:W-:Y:S01]  /*0a20*/  LOP3.LUT R9, R4, 0x10, RZ, 0xfc, !PT ;  /* 0x0000001004097812 */ /* 0x000fe200078efcff */
[----:B------:R-:W-:Y:S01]  /*0a30*/  IMAD.HI.U32 R6, R7, R15, R6 ;  /* 0x0000000f07067227 */ /* 0x000fe200078e0006 */
[----:B------:R-:W-:-:S02]  /*0a40*/  LOP3.LUT R15, R3, 0x3f, RZ, 0xc0, !PT ;  /* 0x0000003f030f7812 */ /* 0x000fc400078ec0ff */
[----:B------:R-:W-:Y:S01]  /*0a50*/  IABS R30, R9 ;  /* 0x00000009001e7213 */ /* 0x000fe20000000000 */
[----:B------:R-:W-:Y:S01]  /*0a60*/  IMAD.IADD R0, R14, 0x1, R0 ;  /* 0x000000010e007824 */ /* 0x000fe200078e0200 */
[----:B------:R-:W-:Y:S01]  /*0a70*/  LOP3.LUT R52, R4, 0x20, RZ, 0xfc, !PT ;  /* 0x0000002004347812 */ /* 0x000fe200078efcff */
[----:B------:R-:W-:Y:S01]  /*0a80*/  IMAD.HI.U32 R17, R6, R42, RZ ;  /* 0x0000002a06117227 */ /* 0x000fe200078e00ff */
[----:B------:R-:W-:Y:S02]  /*0a90*/  LOP3.LUT R47, R4, 0x28, RZ, 0xfc, !PT ;  /* 0x00000028042f7812 */ /* 0x000fe400078efcff */
[----:B------:R-:W-:Y:S01]  /*0aa0*/  IABS R32, R52 ;  /* 0x0000003400207213 */ /* 0x000fe20000000000 */
[----:B------:R-:W-:Y:S01]  /*0ab0*/  IMAD R0, R0, 0x40, R15 ;  /* 0x0000004000007824 */ /* 0x000fe200078e020f */
[----:B------:R-:W-:Y:S01]  /*0ac0*/  IABS R34, R47 ;  /* 0x0000002f00227213 */ /* 0x000fe20000000000 */
[----:B------:R-:W-:Y:S01]  /*0ad0*/  IMAD.MOV R17, RZ, RZ, -R17 ;  /* 0x000000ffff117224 */ /* 0x000fe200078e0a11 */
[----:B------:R-:W-:Y:S01]  /*0ae0*/  LOP3.LUT R22, R4, 0x30, RZ, 0xfc, !PT ;  /* 0x0000003004167812 */ /* 0x000fe200078efcff */
[----:B------:R-:W-:Y:S01]  /*0af0*/  IMAD.HI.U32 R8, R6, R18, RZ ;  /* 0x0000001206087227 */ /* 0x000fe200078e00ff */
[----:B------:R-:W-:-:S02]  /*0b00*/  ISETP.GE.AND P2, PT, R0, RZ, PT ;  /* 0x000000ff0000720c */ /* 0x000fc40003f46270 */
[----:B------:R-:W-:Y:S01]  /*0b10*/  IABS R36, R22 ;  /* 0x0000001600247213 */ /* 0x000fe20000000000 */
[C---:B------:R-:W-:Y:S01]  /*0b20*/  IMAD R42, R5.reuse, R17, R42 ;  /* 0x00000011052a7224 */ /* 0x040fe200078e022a */
[----:B------:R-:W-:Y:S01]  /*0b30*/  IABS R17, R0 ;  /* 0x0000000000117213 */ /* 0x000fe20000000000 */
[----:B------:R-:W-:Y:S01]  /*0b40*/  IMAD.MOV R8, RZ, RZ, -R8 ;  /* 0x000000ffff087224 */ /* 0x000fe200078e0a08 */
[----:B------:R-:W-:Y:S01]  /*0b50*/  LOP3.LUT R37, R4, 0x48, RZ, 0xfc, !PT ;  /* 0x0000004804257812 */ /* 0x000fe200078efcff */
[----:B------:R-:W-:Y:S01]  /*0b60*/  VIADD R27, R2, UR9 ;  /* 0x00000009021b7c36 */ /* 0x000fe20008000000 */
[----:B------:R-:W-:Y:S01]  /*0b70*/  LOP3.LUT R39, R4, 0x50, RZ, 0xfc, !PT ;  /* 0x0000005004277812 */ /* 0x000fe200078efcff */
[----:B------:R-:W-:Y:S01]  /*0b80*/  IMAD.HI.U32 R12, R12, R17, RZ ;  /* 0x000000110c0c7227 */ /* 0x000fe200078e00ff */
[----:B------:R-:W-:Y:S02]  /*0b90*/  IABS R44, R37 ;  /* 0x00000025002c7213 */ /* 0x000fe40000000000 */
[----:B------:R-:W-:Y:S01]  /*0ba0*/  IABS R48, R39 ;  /* 0x0000002700307213 */ /* 0x000fe20000000000 */
[----:B------:R-:W-:Y:S01]  /*0bb0*/  IMAD.MOV R12, RZ, RZ, -R12 ;  /* 0x000000ffff0c7224 */ /* 0x000fe200078e0a0c */
[C---:B------:R-:W-:Y:S01]  /*0bc0*/  LOP3.LUT R35, R4.reuse, 0x60, RZ, 0xfc, !PT ;  /* 0x0000006004237812 */ /* 0x040fe200078efcff */
[----:B------:R-:W-:Y:S01]  /*0bd0*/  IMAD R8, R5, R8, R18 ;  /* 0x0000000805087224 */ /* 0x000fe200078e0212 */
[----:B------:R-:W-:Y:S01]  /*0be0*/  LOP3.LUT R69, R4, 0x68, RZ, 0xfc, !PT ;  /* 0x0000006804457812 */ /* 0x000fe200078efcff */
[----:B------:R-:W-:Y:S01]  /*0bf0*/  IMAD R12, R11, R12, R17 ;  /* 0x0000000c0b0c7224 */ /* 0x000fe200078e0211 */
[----:B------:R-:W-:Y:S01]  /*0c00*/  IABS R50, R35 ;  /* 0x0000002300327213 */ /* 0x000fe20000000000 */
[----:B------:R-:W-:Y:S01]  /*0c10*/  VIADD R7, R27, 0x18 ;  /* 0x000000181b077836 */ /* 0x000fe20000000000 */
[----:B------:R-:W-:Y:S01]  /*0c20*/  ISETP.GT.U32.AND P3, PT, R5, R8, PT ;  /* 0x000000080500720c */ /* 0x000fe20003f64070 */
[----:B------:R-:W-:Y:S01]  /*0c30*/  IMAD.HI.U32 R14, R6, R30, RZ ;  /* 0x0000001e060e7227 */ /* 0x000fe200078e00ff */
[----:B------:R-:W-:-:S02]  /*0c40*/  ISETP.GT.U32.AND P0, PT, R11, R12, PT ;  /* 0x0000000c0b00720c */ /* 0x000fc40003f04070 */
[----:B------:R-:W-:Y:S01]  /*0c50*/  IABS R38, R7 ;  /* 0x0000000700267213 */ /* 0x000fe20000000000 */
[----:B------:R-:W-:Y:S01]  /*0c60*/  IMAD.MOV R14, RZ, RZ, -R14 ;  /* 0x000000ffff0e7224 */ /* 0x000fe200078e0a0e */
[----:B------:R-:W-:Y:S01]  /*0c70*/  IABS R51, R69 ;  /* 0x0000004500337213 */ /* 0x000fe20000000000 */
[----:B------:R-:W-:Y:S01]  /*0c80*/  VIADD R23, R27, 0x38 ;  /* 0x000000381b177836 */ /* 0x000fe20000000000 */
[C---:B------:R-:W-:Y:S01]  /*0c90*/  LOP3.LUT R20, R4.reuse, 0x88, RZ, 0xfc, !PT ;  /* 0x0000008804147812 */ /* 0x040fe200078efcff */
[C---:B------:R-:W-:Y:S01]  /*0ca0*/  IMAD R30, R5.reuse, R14, R30 ;  /* 0x0000000e051e7224 */ /* 0x040fe200078e021e */
[----:B------:R-:W-:Y:S01]  /*0cb0*/  LOP3.LUT R18, R4, 0x70, RZ, 0xfc, !PT ;  /* 0x0000007004127812 */ /* 0x000fe200078efcff */
[----:B------:R-:W-:Y:S01]  /*0cc0*/  IMAD.HI.U32 R16, R6, R38, RZ ;  /* 0x0000002606107227 */ /* 0x000fe200078e00ff */
[----:B------:R-:W-:Y:S02]  /*0cd0*/  IABS R40, R23 ;  /* 0x0000001700287213 */ /* 0x000fe40000000000 */
[----:B------:R-:W-:Y:S01]  /*0ce0*/  ISETP.GT.U32.AND P4, PT, R5, R30, PT ;  /* 0x0000001e0500720c */ /* 0x000fe20003f84070 */
[----:B------:R-:W-:Y:S01]  /*0cf0*/  @!P0 IMAD.IADD R12, R12, 0x1, -R11 ;  /* 0x000000010c0c8824 */ /* 0x000fe200078e0a0b */
[----:B------:R-:W-:Y:S01]  /*0d00*/  IABS R66, R20 ;  /* 0x0000001400427213 */ /* 0x000fe20000000000 */
[----:B------:R-:W-:Y:S01]  /*0d10*/  @!P3 IMAD.IADD R8, R8, 0x1, -R5 ;  /* 0x000000010808b824 */ /* 0x000fe200078e0a05 */
[----:B------:R-:W-:Y:S01]  /*0d20*/  IABS R67, R18 ;  /* 0x0000001200437213 */ /* 0x000fe20000000000 */
[----:B------:R-:W-:Y:S01]  /*0d30*/  IMAD.MOV R16, RZ, RZ, -R16 ;  /* 0x000000ffff107224 */ /* 0x000fe200078e0a10 */
[----:B------:R-:W-:Y:S01]  /*0d40*/  ISETP.GT.U32.AND P0, PT, R11, R12, PT ;  /* 0x0000000c0b00720c */ /* 0x000fe20003f04070 */
[----:B------:R-:W-:Y:S01]  /*0d50*/  IMAD.HI.U32 R13, R6, R32, RZ ;  /* 0x00000020060d7227 */ /* 0x000fe200078e00ff */
[----:B------:R-:W-:-:S02]  /*0d60*/  ISETP.GT.U32.AND P3, PT, R5, R8, PT ;  /* 0x000000080500720c */ /* 0x000fc40003f64070 */
[C---:B------:R-:W-:Y:S01]  /*0d70*/  LOP3.LUT R25, R4.reuse, 0x90, RZ, 0xfc, !PT ;  /* 0x0000009004197812 */ /* 0x040fe200078efcff */
[----:B------:R-:W-:Y:S01]  /*0d80*/  IMAD R38, R5, R16, R38 ;  /* 0x0000001005267224 */ /* 0x000fe200078e0226 */
[----:B------:R-:W-:Y:S01]  /*0d90*/  LOP3.LUT R17, R4, 0x80, RZ, 0xfc, !PT ;  /* 0x0000008004117812 */ /* 0x000fe200078efcff */
[----:B------:R-:W-:Y:S01]  /*0da0*/  IMAD.HI.U32 R16, R6, R40, RZ ;  /* 0x0000002806107227 */ /* 0x000fe200078e00ff */
[----:B------:R-:W-:Y:S02]  /*0db0*/  IABS R80, R25 ;  /* 0x0000001900507213 */ /* 0x000fe40000000000 */
[----:B------:R-:W-:Y:S01]  /*0dc0*/  LOP3.LUT R31, R4, 0xa8, RZ, 0xfc, !PT ;  /* 0x000000a8041f7812 */ /* 0x000fe200078efcff */
[----:B------:R-:W-:Y:S01]  /*0dd0*/  IMAD.MOV R13, RZ, RZ, -R13 ;  /* 0x000000ffff0d7224 */ /* 0x000fe200078e0a0d */
[----:B------:R-:W-:Y:S01]  /*0de0*/  IABS R63, R17 ;  /* 0x00000011003f7213 */ /* 0x000fe20000000000 */
[----:B------:R-:W-:Y:S01]  /*0df0*/  @!P0 IMAD.IADD R12, R12, 0x1, -R11 ;  /* 0x000000010c0c8824 */ /* 0x000fe200078e0a0b */
[----:B------:R-:W-:Y:S01]  /*0e00*/  ISETP.NE.AND P0, PT, R28, RZ, PT ;  /* 0x000000ff1c00720c */ /* 0x000fe20003f05270 */
[----:B------:R-:W-:Y:S01]  /*0e10*/  IMAD.HI.U32 R14, R6, R34, RZ ;  /* 0x00000022060e7227 */ /* 0x000fe200078e00ff */
[----:B------:R-:W-:-:S02]  /*0e20*/  IABS R46, R31 ;  /* 0x0000001f002e7213 */ /* 0x000fc40000000000 */
[C---:B------:R-:W-:Y:S01]  /*0e30*/  LOP3.LUT R33, R4.reuse, 0xa0, RZ, 0xfc, !PT ;  /* 0x000000a004217812 */ /* 0x040fe200078efcff */
[----:B------:R-:W-:Y:S01]  /*0e40*/  IMAD.MOV R16, RZ, RZ, -R16 ;  /* 0x000000ffff107224 */ /* 0x000fe200078e0a10 */
[C---:B------:R-:W-:Y:S01]  /*0e50*/  LOP3.LUT R45, R4.reuse, 0xb0, RZ, 0xfc, !PT ;  /* 0x000000b0042d7812 */ /* 0x040fe200078efcff */
[----:B------:R-:W-:Y:S01]  /*0e60*/  IMAD R32, R5, R13, R32 ;  /* 0x0000000d05207224 */ /* 0x000fe200078e0220 */
[----:B------:R-:W-:Y:S01]  /*0e70*/  IABS R43, R33 ;  /* 0x00000021002b7213 */ /* 0x000fe20000000000 */
[----:B------:R-:W-:Y:S01]  /*0e80*/  IMAD.MOV.U32 R11, RZ, RZ, R12 ;  /* 0x000000ffff0b7224 */ /* 0x000fe200078e000c */
[----:B------:R-:W-:Y:S01]  /*0e90*/  IABS R59, R45 ;  /* 0x0000002d003b7213 */ /* 0x000fe20000000000 */
[----:B------:R-:W-:Y:S01]  /*0ea0*/  IMAD.MOV R14, RZ, RZ, -R14 ;  /* 0x000000ffff0e7224 */ /* 0x000fe200078e0a0e */
[----:B------:R-:W-:Y:S01]  /*0eb0*/  LOP3.LUT R57, R4, 0xc8, RZ, 0xfc, !PT ;  /* 0x000000c804397812 */ /* 0x000fe200078efcff */
[----:B------:R-:W-:Y:S01]  /*0ec0*/  IMAD.HI.U32 R15, R6, R36, RZ ;  /* 0x00000024060f7227 */ /* 0x000fe200078e00ff */
[----:B------:R-:W-:-:S02]  /*0ed0*/  LOP3.LUT R74, R4, 0xc0, RZ, 0xfc, !PT ;  /* 0x000000c0044a7812 */ /* 0x000fc400078efcff */
[----:B------:R-:W-:Y:S01]  /*0ee0*/  IABS R75, R57 ;  /* 0x00000039004b7213 */ /* 0x000fe20000000000 */
[C---:B------:R-:W-:Y:S01]  /*0ef0*/  IMAD R40, R5.reuse, R16, R40 ;  /* 0x0000001005287224 */ /* 0x040fe200078e0228 */
[----:B------:R-:W-:Y:S01]  /*0f00*/  LOP3.LUT R70, R4, 0xe0, RZ, 0xfc, !PT ;  /* 0x000000e004467812 */ /* 0x000fe200078efcff */
[----:B------:R-:W-:Y:S01]  /*0f10*/  @!P4 IMAD.IADD R30, R30, 0x1, -R5 ;  /* 0x000000011e1ec824 */ /* 0x000fe200078e0a05 */
[C---:B------:R-:W-:Y:S01]  /*0f20*/  ISETP.GT.U32.AND P4, PT, R5.reuse, R38, PT ;  /* 0x000000260500720c */ /* 0x040fe20003f84070 */
[----:B------:R-:W-:Y:S01]  /*0f30*/  @!P2 IMAD.MOV R11, RZ, RZ, -R11 ;  /* 0x000000ffff0ba224 */ /* 0x000fe200078e0a0b */
[C---:B------:R-:W-:Y:S01]  /*0f40*/  ISETP.GT.U32.AND P2, PT, R5.reuse, R32, PT ;  /* 0x000000200500720c */ /* 0x040fe20003f44070 */
[C---:B------:R-:W-:Y:S01]  /*0f50*/  IMAD R34, R5.reuse, R14, R34 ;  /* 0x0000000e05227224 */ /* 0x040fe200078e0222 */
[C---:B------:R-:W-:Y:S01]  /*0f60*/  ISETP.GT.U32.AND P5, PT, R5.reuse, R30, PT ;  /* 0x0000001e0500720c */ /* 0x040fe20003fa4070 */
[----:B------:R-:W-:Y:S01]  /*0f70*/  IMAD.MOV R15, RZ, RZ, -R15 ;  /* 0x000000ffff0f7224 */ /* 0x000fe200078e0a0f */
[----:B------:R-:W-:Y:S01]  /*0f80*/  @!P0 LOP3.LUT R11, RZ, R28, RZ, 0x33, !PT ;  /* 0x0000001cff0b8212 */ /* 0x000fe200078e33ff */
[----:B------:R-:W-:Y:S01]  /*0f90*/  IMAD.HI.U32 R13, R6, R44, RZ ;  /* 0x0000002c060d7227 */ /* 0x000fe200078e00ff */
[----:B------:R-:W-:-:S02]  /*0fa0*/  ISETP.GT.U32.AND P0, PT, R5, R34, PT ;  /* 0x000000220500720c */ /* 0x000fc40003f04070 */
[----:B------:R-:W-:Y:S01]  /*0fb0*/  IABS R56, R74 ;  /* 0x0000004a00387213 */ /* 0x000fe20000000000 */
[----:B------:R-:W-:Y:S01]  /*0fc0*/  IMAD.HI.U32 R14, R6, R48, RZ ;  /* 0x00000030060e7227 */ /* 0x000fe200078e00ff */
[----:B------:R-:W-:Y:S02]  /*0fd0*/  IABS R77, R70 ;  /* 0x00000046004d7213 */ /* 0x000fe40000000000 */
[----:B------:R-:W-:Y:S01]  /*0fe0*/  LOP3.LUT R76, R4, 0xd0, RZ, 0xfc, !PT ;  /* 0x000000d0044c7812 */ /* 0x000fe200078efcff */
[----:B------:R-:W-:Y:S01]  /*0ff0*/  @!P3 IMAD.IADD R8, R8, 0x1, -R5 ;  /* 0x000000010808b824 */ /* 0x000fe200078e0a05 */
[C---:B------:R-:W-:Y:S01]  /*1000*/  ISETP.GT.U32.AND P3, PT, R5.reuse, R40, PT ;  /* 0x000000280500720c */ /* 0x040fe20003f64070 */
[C---:B------:R-:W-:Y:S01]  /*1010*/  IMAD R36, R5.reuse, R15, R36 ;  /* 0x0000000f05247224 */ /* 0x040fe200078e0224 */
[----:B------:R-:W-:Y:S01]  /*1020*/  IABS R55, R76 ;  /* 0x0000004c00377213 */ /* 0x000fe20000000000 */
[----:B------:R-:W-:Y:S01]  /*1030*/  IMAD.MOV R13, RZ, RZ, -R13 ;  /* 0x000000ffff0d7224 */ /* 0x000fe200078e0a0d */
[----:B------:R-:W-:Y:S01]  /*1040*/  IABS R84, R4 ;  /* 0x0000000400547213 */ /* 0x000fe20000000000 */
[----:B------:R-:W-:Y:S01]  /*1050*/  IMAD.MOV R14, RZ, RZ, -R14 ;  /* 0x000000ffff0e7224 */ /* 0x000fe200078e0a0e */
[----:B------:R-:W-:Y:S01]  /*1060*/  ISETP.GT.U32.AND P6, PT, R5, R36, PT ;  /* 0x000000240500720c */ /* 0x000fe20003fc4070 */
[----:B------:R-:W-:Y:S01]  /*1070*/  VIADD R41, R27, 0x58 ;  /* 0x000000581b297836 */ /* 0x000fe20000000000 */
[C---:B------:R-:W-:Y:S01]  /*1080*/  LOP3.LUT R78, R4.reuse, 0xe8, RZ, 0xfc, !PT ;  /* 0x000000e8044e7812 */ /* 0x040fe200078efcff */
[C---:B------:R-:W-:Y:S01]  /*1090*/  IMAD R44, R5.reuse, R13, R44 ;  /* 0x0000000d052c7224 */ /* 0x040fe200078e022c */
[----:B------:R-:W-:Y:S01]  /*10a0*/  LOP3.LUT R68, R4, 0xf0, RZ, 0xfc, !PT ;  /* 0x000000f004447812 */ /* 0x000fe200078efcff */
[C---:B------:R-:W-:Y:S01]  /*10b0*/  IMAD R48, R5.reuse, R14, R48 ;  /* 0x0000000e05307224 */ /* 0x040fe200078e0230 */
[----:B------:R-:W-:Y:S01]  /*10c0*/  IABS R58, R41 ;  /* 0x00000029003a7213 */ /* 0x000fe20000000000 */
[--C-:B------:R-:W-:Y:S01]  /*10d0*/  @!P4 IMAD.IADD R38, R38, 0x1, -R5.reuse ;  /* 0x000000012626c824 */ /* 0x100fe200078e0a05 */
[C---:B------:R-:W-:Y:S01]  /*10e0*/  ISETP.GT.U32.AND P4, PT, R5.reuse, R44, PT ;  /* 0x0000002c0500720c */ /* 0x040fe20003f84070 */
[----:B------:R-:W-:Y:S01]  /*10f0*/  @!P2 IMAD.IADD R32, R32, 0x1, -R5 ;  /* 0x000000012020a824 */ /* 0x000fe200078e0a05 */
[----:B------:R-:W-:Y:S01]  /*1100*/  ISETP.GT.U32.AND P2, PT, R5, R48, PT ;  /* 0x000000300500720c */ /* 0x000fe20003f44070 */
[----:B------:R-:W-:Y:S01]  /*1110*/  IMAD.HI.U32 R15, R6, R58, RZ ;  /* 0x0000003a060f7227 */ /* 0x000fe200078e00ff */
[----:B------:R-:W-:-:S03]  /*1120*/  IABS R61, R78 ;  /* 0x0000004e003d7213 */ /* 0x000fc60000000000 */
[----:B------:R-:W-:Y:S01]  /*1130*/  @!P3 IMAD.IADD R40, R40, 0x1, -R5 ;  /* 0x000000012828b824 */ /* 0x000fe200078e0a05 */
[----:B------:R-:W-:Y:S01]  /*1140*/  ISETP.GT.U32.AND P3, PT, R5, R32, PT ;  /* 0x000000200500720c */ /* 0x000fe20003f64070 */
[----:B------:R-:W-:Y:S02]  /*1150*/  IMAD.MOV R15, RZ, RZ, -R15 ;  /* 0x000000ffff0f7224 */ /* 0x000fe400078e0a0f */
[----:B------:R-:W-:Y:S02]  /*1160*/  VIADD R21, R27, 0x78 ;  /* 0x000000781b157836 */ /* 0x000fe40000000000 */
[--C-:B------:R-:W-:Y:S01]  /*1170*/  @!P6 IMAD.IADD R36, R36, 0x1, -R5.reuse ;  /* 0x000000012424e824 */ /* 0x100fe200078e0a05 */
[C---:B------:R-:W-:Y:S01]  /*1180*/  ISETP.GT.U32.AND P6, PT, R5.reuse, R38, PT ;  /* 0x000000260500720c */ /* 0x040fe20003fc4070 */
[C---:B------:R-:W-:Y:S01]  /*1190*/  IMAD R58, R5.reuse, R15, R58 ;  /* 0x0000000f053a7224 */ /* 0x040fe200078e023a */
[----:B------:R-:W-:Y:S01]  /*11a0*/  IABS R60, R21 ;  /* 0x00000015003c7213 */ /* 0x000fe20000000000 */
[--C-:B------:R-:W-:Y:S01]  /*11b0*/  @!P5 IMAD.IADD R30, R30, 0x1, -R5.reuse ;  /* 0x000000011e1ed824 */ /* 0x100fe200078e0a05 */
[C---:B------:R-:W-:Y:S01]  /*11c0*/  ISETP.GT.U32.AND P5, PT, R5.reuse, R42, PT ;  /* 0x0000002a0500720c */ /* 0x040fe20003fa4070 */
[--C-:B------:R-:W-:Y:S01]  /*11d0*/  @!P4 IMAD.IADD R44, R44, 0x1, -R5.reuse ;  /* 0x000000012c2cc824 */ /* 0x100fe200078e0a05 */
[C---:B------:R-:W-:Y:S01]  /*11e0*/  ISETP.GT.U32.AND P4, PT, R5.reuse, R36, PT ;  /* 0x000000240500720c */ /* 0x040fe20003f84070 */
[--C-:B------:R-:W-:Y:S01]  /*11f0*/  @!P2 IMAD.IADD R48, R48, 0x1, -R5.reuse ;  /* 0x000000013030a824 */ /* 0x100fe200078e0a05 */
[C---:B------:R-:W-:Y:S01]  /*1200*/  ISETP.GT.U32.AND P2, PT, R5.reuse, R40, PT ;  /* 0x000000280500720c */ /* 0x040fe20003f44070 */
[----:B------:R-:W-:Y:S01]  /*1210*/  @!P0 IMAD.IADD R34, R34, 0x1, -R5 ;  /* 0x0000000122228824 */ /* 0x000fe200078e0a05 */
[----:B------:R-:W-:Y:S01]  /*1220*/  ISETP.GT.U32.AND P0, PT, R5, R58, PT ;  /* 0x0000003a0500720c */ /* 0x000fe20003f04070 */
[----:B------:R-:W-:-:S04]  /*1230*/  IMAD.HI.U32 R16, R6, R50, RZ ;  /* 0x0000003206107227 */ /* 0x000fc800078e00ff */
[----:B------:R-:W-:-:S04]  /*1240*/  IMAD.HI.U32 R13, R6, R51, RZ ;  /* 0x00000033060d7227 */ /* 0x000fc800078e00ff */
[----:B------:R-:W-:Y:S01]  /*1250*/  @!P3 IMAD.IADD R32, R32, 0x1, -R5 ;  /* 0x000000012020b824 */ /* 0x000fe200078e0a05 */
[----:B------:R-:W-:Y:S01]  /*1260*/  ISETP.GT.U32.AND P3, PT, R5, R44, PT ;  /* 0x0000002c0500720c */ /* 0x000fe20003f64070 */
[----:B------:R-:W-:Y:S02]  /*1270*/  IMAD.MOV R16, RZ, RZ, -R16 ;  /* 0x000000ffff107224 */ /* 0x000fe400078e0a10 */
[----:B------:R-:W-:-:S04]  /*1280*/  IMAD.HI.U32 R15, R6, R60, RZ ;  /* 0x0000003c060f7227 */ /* 0x000fc800078e00ff */
[----:B------:R-:W-:Y:S02]  /*1290*/  IMAD.MOV R24, RZ, RZ, -R13 ;  /* 0x000000ffff187224 */ /* 0x000fe400078e0a0d */
[C---:B------:R-:W-:Y:S02]  /*12a0*/  IMAD R50, R5.reuse, R16, R50 ;  /* 0x0000001005327224 */ /* 0x040fe400078e0232 */
[----:B------:R-:W-:Y:S02]  /*12b0*/  IMAD.MOV R15, RZ, RZ, -R15 ;  /* 0x000000ffff0f7224 */ /* 0x000fe400078e0a0f */
[----:B------:R-:W-:Y:S02]  /*12c0*/  IMAD R51, R5, R24, R51 ;  /* 0x0000001805337224 */ /* 0x000fe400078e0233 */
        /* <DEDUP_REMOVED lines=13> */
[--C-:B------:R-:W-:Y:S01]  /*13a0*/  @!P3 IMAD.IADD R44, R44, 0x1, -R5.reuse ;  /* 0x000000012c2cb824 */ /* 0x100fe200078e0a05 */
[C---:B------:R-:W-:Y:S01]  /*13b0*/  ISETP.GT.U32.AND P3, PT, R5.reuse, R60, PT ;  /* 0x0000003c0500720c */ /* 0x040fe20003f64070 */
[----:B------:R-:W-:Y:S01]  /*13c0*/  @!P6 IMAD.IADD R38, R38, 0x1, -R5 ;  /* 0x000000012626e824 */ /* 0x000fe200078e0a05 */
[----:B------:R-:W-:Y:S01]  /*13d0*/  ISETP.GT.U32.AND P6, PT, R5, R58, PT ;  /* 0x0000003a0500720c */ /* 0x000fe20003fc4070 */
[----:B------:R-:W-:Y:S02]  /*13e0*/  IMAD.MOV R13, RZ, RZ, -R13 ;  /* 0x000000ffff0d7224 */ /* 0x000fe400078e0a0d */
[----:B------:R-:W-:-:S04]  /*13f0*/  IMAD.HI.U32 R12, R6, R82, RZ ;  /* 0x00000052060c7227 */ /* 0x000fc800078e00ff */
[----:B------:R-:W-:Y:S02]  /*1400*/  IMAD.MOV R14, RZ, RZ, -R14 ;  /* 0x000000ffff0e7224 */ /* 0x000fe400078e0a0e */
[C---:B------:R-:W-:Y:S02]  /*1410*/  IMAD R66, R5.reuse, R13, R66 ;  /* 0x0000000d05427224 */ /* 0x040fe400078e0242 */
[----:B------:R-:W-:Y:S02]  /*1420*/  IMAD.MOV R12, RZ, RZ, -R12 ;  /* 0x000000ffff0c7224 */ /* 0x000fe400078e0a0c */
[C---:B------:R-:W-:Y:S02]  /*1430*/  IMAD R67, R5.reuse, R14, R67 ;  /* 0x0000000e05437224 */ /* 0x040fe400078e0243 */
[C---:B------:R-:W-:Y:S02]  /*1440*/  IMAD R82, R5.reuse, R12, R82 ;  /* 0x0000000c05527224 */ /* 0x040fe400078e0252 */
[--C-:B------:R-:W-:Y:S01]  /*1450*/  @!P4 IMAD.IADD R50, R50, 0x1, -R5.reuse ;  /* 0x000000013232c824 */ /* 0x100fe200078e0a05 */
[----:B------:R-:W-:Y:S01]  /*1460*/  ISETP.GT.U32.AND P4, PT, R5, R66, PT ;  /* 0x000000420500720c */ /* 0x000fe20003f84070 */
[----:B------:R-:W-:-:S02]  /*1470*/  @!P2 IMAD.IADD R51, R51, 0x1, -R5 ;  /* 0x000000013333a824 */ /* 0x000fc400078e0a05 */
[----:B------:R-:W-:Y:S01]  /*1480*/  @!P0 IMAD.IADD R42, R42, 0x1, -R5 ;  /* 0x000000012a2a8824 */ /* 0x000fe200078e0a05 */
[C---:B------:R-:W-:Y:S01]  /*1490*/  ISETP.GT.U32.AND P0, PT, R5.reuse, R67, PT ;  /* 0x000000430500720c */ /* 0x040fe20003f04070 */
[----:B------:R-:W-:Y:S01]  /*14a0*/  IMAD.HI.U32 R13, R6, R80, RZ ;  /* 0x00000050060d7227 */ /* 0x000fe200078e00ff */
[----:B------:R-:W-:-:S03]  /*14b0*/  ISETP.GT.U32.AND P2, PT, R5, R51, PT ;  /* 0x000000330500720c */ /* 0x000fc60003f44070 */
[--C-:B------:R-:W-:Y:S01]  /*14c0*/  @!P3 IMAD.IADD R60, R60, 0x1, -R5.reuse ;  /* 0x000000013c3cb824 */ /* 0x100fe200078e0a05 */
[C---:B------:R-:W-:Y:S01]  /*14d0*/  ISETP.GT.U32.AND P3, PT, R5.reuse, R82, PT ;  /* 0x000000520500720c */ /* 0x040fe20003f64070 */
[----:B------:R-:W-:Y:S01]  /*14e0*/  @!P6 IMAD.IADD R58, R58, 0x1, -R5 ;  /* 0x000000013a3ae824 */ /* 0x000fe200078e0a05 */
[C---:B------:R-:W-:Y:S01]  /*14f0*/  ISETP.GT.U32.AND P6, PT, R5.reuse, R50, PT ;  /* 0x000000320500720c */ /* 0x040fe20003fc4070 */
[----:B------:R-:W-:Y:S02]  /*1500*/  IMAD.MOV R13, RZ, RZ, -R13 ;  /* 0x000000ffff0d7224 */ /* 0x000fe400078e0a0d */
[--C-:B------:R-:W-:Y:S01]  /*1510*/  @!P4 IMAD.IADD R66, R66, 0x1, -R5.reuse ;  /* 0x000000014242c824 */ /* 0x100fe200078e0a05 */
[C---:B------:R-:W-:Y:S01]  /*1520*/  ISETP.GT.U32.AND P4, PT, R5.reuse, R60, PT ;  /* 0x0000003c0500720c */ /* 0x040fe20003f84070 */
[----:B------:R-:W-:Y:S02]  /*1530*/  IMAD R80, R5, R13, R80 ;  /* 0x0000000d05507224 */ /* 0x000fe400078e0250 */
[----:B------:R-:W-:-:S02]  /*1540*/  @!P0 IMAD.IADD R67, R67, 0x1, -R5 ;  /* 0x0000000143438824 */ /* 0x000fc400078e0a05 */
[--C-:B------:R-:W-:Y:S01]  /*1550*/  @!P5 IMAD.IADD R34, R34, 0x1, -R5.reuse ;  /* 0x000000012222d824 */ /* 0x100fe200078e0a05 */
[----:B------:R-:W-:Y:S01]  /*1560*/  ISETP.GT.U32.AND P0, PT, R5, R80, PT ;  /* 0x000000500500720c */ /* 0x000fe20003f04070 */
[--C-:B------:R-:W-:Y:S01]  /*1570*/  @!P2 IMAD.IADD R51, R51, 0x1, -R5.reuse ;  /* 0x000000013333a824 */ /* 0x100fe200078e0a05 */
[C---:B------:R-:W-:Y:S01]  /*1580*/  ISETP.GT.U32.AND P5, PT, R5.reuse, R48, PT ;  /* 0x000000300500720c */ /* 0x040fe20003fa4070 */
[--C-:B------:R-:W-:Y:S01]  /*1590*/  @!P3 IMAD.IADD R82, R82, 0x1, -R5.reuse ;  /* 0x000000015252b824 */ /* 0x100fe200078e0a05 */
[----:B------:R-:W-:Y:S01]  /*15a0*/  ISETP.GE.AND P2, PT, R10, RZ, PT ;  /* 0x000000ff0a00720c */ /* 0x000fe20003f46270 */
[----:B------:R-:W-:Y:S01]  /*15b0*/  @!P6 IMAD.IADD R50, R50, 0x1, -R5 ;  /* 0x000000013232e824 */ /* 0x000fe200078e0a05 */
[C---:B------:R-:W-:Y:S01]  /*15c0*/  ISETP.GT.U32.AND P3, PT, R5.reuse, R66, PT ;  /* 0x000000420500720c */ /* 0x040fe20003f64070 */
[----:B------:R-:W-:Y:S01]  /*15d0*/  IMAD.HI.U32 R16, R6, R63, RZ ;  /* 0x0000003f06107227 */ /* 0x000fe200078e00ff */
[----:B------:R-:W-:-:S03]  /*15e0*/  ISETP.GT.U32.AND P6, PT, R5, R67, PT ;  /* 0x000000430500720c */ /* 0x000fc60003fc4070 */
[----:B------:R-:W-:-:S04]  /*15f0*/  IMAD.HI.U32 R10, R6, R46, RZ ;  /* 0x0000002e060a7227 */ /* 0x000fc800078e00ff */
[----:B------:R-:W-:Y:S02]  /*1600*/  IMAD.MOV R16, RZ, RZ, -R16 ;  /* 0x000000ffff107224 */ /* 0x000fe400078e0a10 */
[----:B------:R-:W-:Y:S02]  /*1610*/  VIADD R49, R27, 0xb8 ;  /* 0x000000b81b317836 */ /* 0x000fe40000000000 */
[----:B------:R-:W-:Y:S02]  /*1620*/  IMAD.MOV R10, RZ, RZ, -R10 ;  /* 0x000000ffff0a7224 */ /* 0x000fe400078e0a0a */
[C---:B------:R-:W-:Y:S01]  /*1630*/  IMAD R63, R5.reuse, R16, R63 ;  /* 0x00000010053f7224 */ /* 0x040fe200078e023f */
[----:B------:R-:W-:Y:S01]  /*1640*/  IABS R72, R49 ;  /* 0x0000003100487213 */ /* 0x000fe20000000000 */
[----:B------:R-:W-:Y:S02]  /*1650*/  IMAD R46, R5, R10, R46 ;  /* 0x0000000a052e7224 */ /* 0x000fe400078e022e */
[----:B------:R-:W-:-:S02]  /*1660*/  @!P0 IMAD.IADD R80, R80, 0x1, -R5 ;  /* 0x0000000150508824 */ /* 0x000fc400078e0a05 */
[--C-:B------:R-:W-:Y:S01]  /*1670*/  @!P5 IMAD.IADD R48, R48, 0x1, -R5.reuse ;  /* 0x000000013030d824 */ /* 0x100fe200078e0a05 */
[C---:B------:R-:W-:Y:S01]  /*1680*/  ISETP.GT.U32.AND P5, PT, R5.reuse, R63, PT ;  /* 0x0000003f0500720c */ /* 0x040fe20003fa4070 */
[--C-:B------:R-:W-:Y:S01]  /*1690*/  @!P3 IMAD.IADD R66, R66, 0x1, -R5.reuse ;  /* 0x000000014242b824 */ /* 0x100fe200078e0a05 */
[----:B------:R-:W-:Y:S01]  /*16a0*/  ISETP.GT.U32.AND P3, PT, R5, R46, PT ;  /* 0x0000002e0500720c */ /* 0x000fe20003f64070 */
[----:B------:R-:W-:Y:S01]  /*16b0*/  @!P6 IMAD.IADD R67, R67, 0x1, -R5 ;  /* 0x000000014343e824 */ /* 0x000fe200078e0a05 */
[----:B------:R-:W-:Y:S01]  /*16c0*/  ISETP.GT.U32.AND P6, PT, R5, R80, PT ;  /* 0x000000500500720c */ /* 0x000fe20003fc4070 */
[----:B------:R-:W-:-:S04]  /*16d0*/  IMAD.HI.U32 R10, R6, R72, RZ ;  /* 0x00000048060a7227 */ /* 0x000fc800078e00ff */
[----:B------:R-:W-:-:S04]  /*16e0*/  IMAD.HI.U32 R13, R6, R43, RZ ;  /* 0x0000002b060d7227 */ /* 0x000fc800078e00ff */
[----:B------:R-:W-:-:S04]  /*16f0*/  IMAD.HI.U32 R12, R6, R59, RZ ;  /* 0x0000003b060c7227 */ /* 0x000fc800078e00ff */
[----:B------:R-:W-:Y:S02]  /*1700*/  IMAD.MOV R10, RZ, RZ, -R10 ;  /* 0x000000ffff0a7224 */ /* 0x000fe400078e0a0a */
[----:B------:R-:W-:Y:S02]  /*1710*/  IMAD.MOV R14, RZ, RZ, -R13 ;  /* 0x000000ffff0e7224 */ /* 0x000fe400078e0a0d */
[----:B------:R-:W-:Y:S02]  /*1720*/  IMAD.MOV R12, RZ, RZ, -R12 ;  /* 0x000000ffff0c7224 */ /* 0x000fe400078e0a0c */
[C---:B------:R-:W-:Y:S02]  /*1730*/  IMAD R72, R5.reuse, R10, R72 ;  /* 0x0000000a05487224 */ /* 0x040fe400078e0248 */
[C---:B------:R-:W-:Y:S02]  /*1740*/  IMAD R43, R5.reuse, R14, R43 ;  /* 0x0000000e052b7224 */ /* 0x040fe400078e022b */
[----:B------:R-:W-:-:S02]  /*1750*/  IMAD R59, R5, R12, R59 ;  /* 0x0000000c053b7224 */ /* 0x000fc400078e023b */
[--C-:B------:R-:W-:Y:S01]  /*1760*/  @!P5 IMAD.IADD R63, R63, 0x1, -R5.reuse ;  /* 0x000000013f3fd824 */ /* 0x100fe200078e0a05 */
[C---:B------:R-:W-:Y:S01]  /*1770*/  ISETP.GT.U32.AND P5, PT, R5.reuse, R43, PT ;  /* 0x0000002b0500720c */ /* 0x040fe20003fa4070 */
[--C-:B------:R-:W-:Y:S01]  /*1780*/  @!P3 IMAD.IADD R46, R46, 0x1, -R5.reuse ;  /* 0x000000012e2eb824 */ /* 0x100fe200078e0a05 */
[C---:B------:R-:W-:Y:S01]  /*1790*/  ISETP.GT.U32.AND P3, PT, R5.reuse, R72, PT ;  /* 0x000000480500720c */ /* 0x040fe20003f64070 */
[----:B------:R-:W-:Y:S01]  /*17a0*/  @!P6 IMAD.IADD R80, R80, 0x1, -R5 ;  /* 0x000000015050e824 */ /* 0x000fe200078e0a05 */
[C---:B------:R-:W-:Y:S01]  /*17b0*/  ISETP.GT.U32.AND P6, PT, R5.reuse, R59, PT ;  /* 0x0000003b0500720c */ /* 0x040fe20003fc4070 */
[----:B------:R-:W-:Y:S01]  /*17c0*/  IMAD.HI.U32 R10, R6, R77, RZ ;  /* 0x0000004d060a7227 */ /* 0x000fe200078e00ff */
[----:B------:R-:W-:-:S03]  /*17d0*/  ISETP.GT.U32.AND P0, PT, R5, R63, PT ;  /* 0x0000003f0500720c */ /* 0x000fc60003f04070 */
[----:B------:R-:W-:Y:S02]  /*17e0*/  IMAD.MOV R10, RZ, RZ, -R10 ;  /* 0x000000ffff0a7224 */ /* 0x000fe400078e0a0a */
[--C-:B------:R-:W-:Y:S02]  /*17f0*/  @!P4 IMAD.IADD R60, R60, 0x1, -R5.reuse ;  /* 0x000000013c3cc824 */ /* 0x100fe400078e0a05 */
[--C-:B------:R-:W-:Y:S01]  /*1800*/  @!P5 IMAD.IADD R43, R43, 0x1, -R5.reuse ;  /* 0x000000012b2bd824 */ /* 0x100fe200078e0a05 */
[----:B------:R-:W-:Y:S01]  /*1810*/  ISETP.GT.U32.AND P5, PT, R5, R82, PT ;  /* 0x000000520500720c */ /* 0x000fe20003fa4070 */
[--C-:B------:R-:W-:Y:S02]  /*1820*/  @!P3 IMAD.IADD R72, R72, 0x1, -R5.reuse ;  /* 0x000000014848b824 */ /* 0x100fe400078e0a05 */
[--C-:B------:R-:W-:Y:S01]  /*1830*/  @!P6 IMAD.IADD R59, R59, 0x1, -R5.reuse ;  /* 0x000000013b3be824 */ /* 0x100fe200078e0a05 */
[----:B------:R-:W-:Y:S01]  /*1840*/  ISETP.GT.U32.AND P6, PT, R5, R46, PT ;  /* 0x0000002e0500720c */ /* 0x000fe20003fc4070 */
[----:B------:R-:W-:Y:S01]  /*1850*/  @!P0 IMAD.IADD R63, R63, 0x1, -R5 ;  /* 0x000000013f3f8824 */ /* 0x000fe200078e0a05 */
[----:B------:R-:W-:Y:S01]  /*1860*/  ISETP.GE.AND P0, PT, R9, RZ, PT ;  /* 0x000000ff0900720c */ /* 0x000fe20003f06270 */
[----:B------:R-:W-:Y:S01]  /*1870*/  IMAD.HI.U32 R9, R6, R75, RZ ;  /* 0x0000004b06097227 */ /* 0x000fe200078e00ff */
[----:B------:R-:W-:-:S02]  /*1880*/  ISETP.GT.U32.AND P3, PT, R5, R72, PT ;  /* 0x000000480500720c */ /* 0x000fc40003f64070 */
[----:B------:R-:W-:Y:S01]  /*1890*/  ISETP.GT.U32.AND P4, PT, R5, R43, PT ;  /* 0x0000002b0500720c */ /* 0x000fe20003f84070 */
[----:B------:R-:W-:Y:S02]  /*18a0*/  IMAD.MOV R12, RZ, RZ, -R9 ;  /* 0x000000ffff0c7224 */ /* 0x000fe400078e0a09 */
[----:B------:R-:W-:Y:S01]  /*18b0*/  @!P5 IMAD.IADD R82, R82, 0x1, -R5 ;  /* 0x000000015252d824 */ /* 0x000fe200078e0a05 */
[----:B------:R-:W-:Y:S01]  /*18c0*/  ISETP.GE.AND P5, PT, R7, RZ, PT ;  /* 0x000000ff0700720c */ /* 0x000fe20003fa6270 */
[C---:B------:R-:W-:Y:S02]  /*18d0*/  IMAD R75, R5.reuse, R12, R75 ;  /* 0x0000000c054b7224 */ /* 0x040fe400078e024b */
[----:B------:R-:W-:Y:S01]  /*18e0*/  @!P6 IMAD.IADD R46, R46, 0x1, -R5 ;  /* 0x000000012e2ee824 */ /* 0x000fe200078e0a05 */
[----:B------:R-:W-:Y:S01]  /*18f0*/  ISETP.GT.U32.AND P6, PT, R5, R59, PT ;  /* 0x0000003b0500720c */ /* 0x000fe20003fc4070 */
[----:B------:R-:W-:-:S04]  /*1900*/  IMAD.HI.U32 R7, R6, R56, RZ ;  /* 0x0000003806077227 */ /* 0x000fc800078e00ff */
[----:B------:R-:W-:Y:S01]  /*1910*/  @!P3 IMAD.IADD R72, R72, 0x1, -R5 ;  /* 0x000000014848b824 */ /* 0x000fe200078e0a05 */
[C---:B------:R-:W-:Y:S01]  /*1920*/  ISETP.GT.U32.AND P3, PT, R5.reuse, R75, PT ;  /* 0x0000004b0500720c */ /* 0x040fe20003f64070 */
[----:B------:R-:W-:Y:S02]  /*1930*/  IMAD.MOV R7, RZ, RZ, -R7 ;  /* 0x000000ffff077224 */ /* 0x000fe400078e0a07 */
[C---:B------:R-:W-:Y:S02]  /*1940*/  IMAD R77, R5.reuse, R10, R77 ;  /* 0x0000000a054d7224 */ /* 0x040fe400078e024d */
[----:B------:R-:W-:Y:S02]  /*1950*/  IMAD R56, R5, R7, R56 ;  /* 0x0000000705387224 */ /* 0x000fe400078e0238 */
[----:B------:R-:W-:Y:S02]  /*1960*/  @!P6 IMAD.IADD R59, R59, 0x1, -R5 ;  /* 0x000000013b3be824 */ /* 0x000fe400078e0a05 */
[----:B------:R-:W-:Y:S01]  /*1970*/  IMAD.HI.U32 R9, R6, R55, RZ ;  /* 0x0000003706097227 */ /* 0x000fe200078e00ff */
[----:B------:R-:W-:-:S03]  /*1980*/  ISETP.GT.U32.AND P6, PT, R5, R56, PT ;  /* 0x000000380500720c */ /* 0x000fc60003fc4070 */
[----:B------:R-:W-:Y:S01]  /*1990*/  @!P3 IMAD.IADD R75, R75, 0x1, -R5 ;  /* 0x000000014b4bb824 */ /* 0x000fe200078e0a05 */
[----:B------:R-:W-:Y:S01]  /*19a0*/  ISETP.GT.U32.AND P3, PT, R5, R77, PT ;  /* 0x0000004d0500720c */ /* 0x000fe20003f64070 */
[----:B------:R-:W-:Y:S02]  /*19b0*/  IMAD.MOV R12, RZ, RZ, -R9 ;  /* 0x000000ffff0c7224 */ /* 0x000fe400078e0a09 */
[----:B------:R-:W-:-:S04]  /*19c0*/  IMAD.HI.U32 R7, R6, R84, RZ ;  /* 0x0000005406077227 */ /* 0x000fc800078e00ff */
[C---:B------:R-:W-:Y:S02]  /*19d0*/  IMAD R55, R5.reuse, R12, R55 ;  /* 0x0000000c05377224 */ /* 0x040fe400078e0237 */
[----:B------:R-:W-:Y:S02]  /*19e0*/  IMAD.MOV R7, RZ, RZ, -R7 ;  /* 0x000000ffff077224 */ /* 0x000fe400078e0a07 */
[--C-:B------:R-:W-:Y:S01]  /*19f0*/  @!P6 IMAD.IADD R56, R56, 0x1, -R5.reuse ;  /* 0x000000013838e824 */ /* 0x100fe200078e0a05 */
[----:B------:R-:W-:Y:S01]  /*1a00*/  ISETP.GT.U32.AND P6, PT, R5, R55, PT ;  /* 0x000000370500720c */ /* 0x000fe20003fc4070 */
[----:B------:R-:W-:Y:S01]  /*1a10*/  @!P3 IMAD.IADD R77, R77, 0x1, -R5 ;  /* 0x000000014d4db824 */ /* 0x000fe200078e0a05 */
[----:B------:R-:W-:Y:S01]  /*1a20*/  ISETP.GE.AND P3, PT, R47, RZ, PT ;  /* 0x000000ff2f00720c */ /* 0x000fe20003f66270 */
[----:B------:R-:W-:Y:S02]  /*1a30*/  IMAD R84, R5, R7, R84 ;  /* 0x0000000705547224 */ /* 0x000fe400078e0254 */
[----:B------:R-:W-:-:S02]  /*1a40*/  VIADD R62, R27, 0xd8 ;  /* 0x000000d81b3e7836 */ /* 0x000fc40000000000 */
[----:B------:R-:W-:Y:S02]  /*1a50*/  VIADD R27, R27, 0xf8 ;  /* 0x000000f81b1b7836 */ /* 0x000fe40000000000 */
[----:B------:R-:W-:Y:S01]  /*1a60*/  IMAD.HI.U32 R7, R6, R61, RZ ;  /* 0x0000003d06077227 */ /* 0x000fe200078e00ff */
[----:B------:R-:W-:Y:S02]  /*1a70*/  IABS R54, R62 ;  /* 0x0000003e00367213 */ /* 0x000fe40000000000 */
[----:B------:R-:W-:Y:S01]  /*1a80*/  IABS R53, R27 ;  /* 0x0000001b00357213 */ /* 0x000fe20000000000 */
[----:B------:R-:W-:Y:S01]  /*1a90*/  @!P4 IMAD.IADD R43, R43, 0x1, -R5 ;  /* 0x000000012b2bc824 */ /* 0x000fe200078e0a05 */
[----:B------:R-:W-:Y:S01]  /*1aa0*/  ISETP.GE.AND P4, PT, R52, RZ, PT ;  /* 0x000000ff3400720c */ /* 0x000fe20003f86270 */
[----:B------:R-:W-:Y:S01]  /*1ab0*/  IMAD.MOV R10, RZ, RZ, -R7 ;  /* 0x000000ffff0a7224 */ /* 0x000fe200078e0a07 */
[----:B------:R-:W-:Y:S01]  /*1ac0*/  IABS R52, R68 ;  /* 0x0000004400347213 */ /* 0x000fe20000000000 */
[----:B------:R-:W-:-:S02]  /*1ad0*/  IMAD.MOV.U32 R28, RZ, RZ, R8 ;  /* 0x000000ffff1c7224 */ /* 0x000fc400078e0008 */
[C---:B------:R-:W-:Y:S02]  /*1ae0*/  IMAD R61, R5.reuse, R10, R61 ;  /* 0x0000000a053d7224 */ /* 0x040fe400078e023d */
[----:B------:R-:W-:Y:S01]  /*1af0*/  @!P2 IMAD.MOV R28, RZ, RZ, -R28 ;  /* 0x000000ffff1ca224 */ /* 0x000fe200078e0a1c */
[C---:B------:R-:W-:Y:S01]  /*1b00*/  ISETP.GT.U32.AND P2, PT, R5.reuse, R56, PT ;  /* 0x000000380500720c */ /* 0x040fe20003f44070 */
[----:B------:R-:W-:Y:S01]  /*1b10*/  @!P0 IMAD.MOV R30, RZ, RZ, -R30 ;  /* 0x000000ffff1e8224 */ /* 0x000fe200078e0a1e */
[----:B------:R-:W-:Y:S01]  /*1b20*/  ISETP.GT.U32.AND P0, PT, R5, R75, PT ;  /* 0x0000004b0500720c */ /* 0x000fe20003f04070 */
[----:B------:R-:W-:-:S04]  /*1b30*/  IMAD.HI.U32 R9, R6, R52, RZ ;  /* 0x0000003406097227 */ /* 0x000fc800078e00ff */
[----:B------:R-:W-:Y:S01]  /*1b40*/  @!P6 IMAD.IADD R55, R55, 0x1, -R5 ;  /* 0x000000013737e824 */ /* 0x000fe200078e0a05 */
[----:B------:R-:W-:Y:S01]  /*1b50*/  ISETP.GT.U32.AND P6, PT, R5, R84, PT ;  /* 0x000000540500720c */ /* 0x000fe20003fc4070 */
[----:B------:R-:W-:-:S04]  /*1b60*/  IMAD.HI.U32 R7, R6, R54, RZ ;  /* 0x0000003606077227 */ /* 0x000fc800078e00ff */
[----:B------:R-:W-:-:S04]  /*1b70*/  IMAD.HI.U32 R6, R6, R53, RZ ;  /* 0x0000003506067227 */ /* 0x000fc800078e00ff */
[----:B------:R-:W-:Y:S01]  /*1b80*/  @!P3 IMAD.MOV R34, RZ, RZ, -R34 ;  /* 0x000000ffff22b224 */ /* 0x000fe200078e0a22 */
[C---:B------:R-:W-:Y:S01]  /*1b90*/  ISETP.GT.U32.AND P3, PT, R5.reuse, R61, PT ;  /* 0x0000003d0500720c */ /* 0x040fe20003f64070 */
[----:B------:R-:W-:Y:S02]  /*1ba0*/  IMAD.MOV R9, RZ, RZ, -R9 ;  /* 0x000000ffff097224 */ /* 0x000fe400078e0a09 */
[----:B------:R-:W-:Y:S02]  /*1bb0*/  IMAD.MOV R6, RZ, RZ, -R6 ;  /* 0x000000ffff067224 */ /* 0x000fe400078e0a06 */
[C---:B------:R-:W-:Y:S02]  /*1bc0*/  IMAD R52, R5.reuse, R9, R52 ;  /* 0x0000000905347224 */ /* 0x040fe400078e0234 */
[----:B------:R-:W-:Y:S01]  /*1bd0*/  @!P5 IMAD.MOV R38, RZ, RZ, -R38 ;  /* 0x000000ffff26d224 */ /* 0x000fe200078e0a26 */
[C---:B------:R-:W-:Y:S01]  /*1be0*/  ISETP.GT.U32.AND P5, PT, R5.reuse, R55, PT ;  /* 0x000000370500720c */ /* 0x040fe20003fa4070 */
[C---:B------:R-:W-:Y:S01]  /*1bf0*/  IMAD R53, R5.reuse, R6, R53 ;  /* 0x0000000605357224 */ /* 0x040fe200078e0235 */
[----:B------:R-:W2:Y:S01]  /*1c00*/  LDS R9, [UR15] ;  /* 0x0000000fff097984 */ /* 0x000ea20008000800 */
[--C-:B------:R-:W-:Y:S01]  /*1c10*/  @!P2 IMAD.IADD R56, R56, 0x1, -R5.reuse ;  /* 0x000000013838a824 */ /* 0x100fe200078e0a05 */
[----:B------:R-:W-:Y:S01]  /*1c20*/  ISETP.GT.U32.AND P2, PT, R5, R52, PT ;  /* 0x000000340500720c */ /* 0x000fe20003f44070 */
[--C-:B------:R-:W-:Y:S01]  /*1c30*/  @!P0 IMAD.IADD R75, R75, 0x1, -R5.reuse ;  /* 0x000000014b4b8824 */ /* 0x100fe200078e0a05 */
[C---:B------:R-:W-:Y:S01]  /*1c40*/  ISETP.GT.U32.AND P0, PT, R5.reuse, R53, PT ;  /* 0x000000350500720c */ /* 0x040fe20003f04070 */
[----:B------:R-:W-:Y:S01]  /*1c50*/  @!P6 IMAD.IADD R84, R84, 0x1, -R5 ;  /* 0x000000015454e824 */ /* 0x000fe200078e0a05 */
[----:B------:R-:W-:Y:S01]  /*1c60*/  ISETP.GT.U32.AND P6, PT, R5, R77, PT ;  /* 0x0000004d0500720c */ /* 0x000fe20003fc4070 */
[----:B------:R-:W-:-:S02]  /*1c70*/  IMAD.MOV R7, RZ, RZ, -R7 ;  /* 0x000000ffff077224 */ /* 0x000fc400078e0a07 */
[--C-:B------:R-:W-:Y:S01]  /*1c80*/  @!P3 IMAD.IADD R61, R61, 0x1, -R5.reuse ;  /* 0x000000013d3db824 */ /* 0x100fe200078e0a05 */
[----:B------:R-:W-:Y:S01]  /*1c90*/  ISETP.GE.AND P3, PT, R23, RZ, PT ;  /* 0x000000ff1700720c */ /* 0x000fe20003f66270 */
[----:B------:R-:W-:Y:S02]  /*1ca0*/  IMAD R54, R5, R7, R54 ;  /* 0x0000000705367224 */ /* 0x000fe400078e0236 */
[--C-:B------:R-:W-:Y:S02]  /*1cb0*/  @!P5 IMAD.IADD R55, R55, 0x1, -R5.reuse ;  /* 0x000000013737d824 */ /* 0x100fe400078e0a05 */
[----:B------:R-:W-:Y:S01]  /*1cc0*/  @!P4 IMAD.MOV R32, RZ, RZ, -R32 ;  /* 0x000000ffff20c224 */ /* 0x000fe200078e0a20 */
[C---:B------:R-:W-:Y:S01]  /*1cd0*/  ISETP.GT.U32.AND P5, PT, R5.reuse, R54, PT ;  /* 0x000000360500720c */ /* 0x040fe20003fa4070 */
[--C-:B------:R-:W-:Y:S01]  /*1ce0*/  @!P2 IMAD.IADD R52, R52, 0x1, -R5.reuse ;  /* 0x000000013434a824 */ /* 0x100fe200078e0a05 */
[----:B------:R-:W-:Y:S01]  /*1cf0*/  ISETP.GT.U32.AND P4, PT, R5, R84, PT ;  /* 0x000000540500720c */ /* 0x000fe20003f84070 */
[--C-:B------:R-:W-:Y:S01]  /*1d00*/  @!P0 IMAD.IADD R53, R53, 0x1, -R5.reuse ;  /* 0x0000000135358824 */ /* 0x100fe200078e0a05 */
[----:B------:R-:W-:Y:S01]  /*1d10*/  ISETP.GE.AND P2, PT, R19, RZ, PT ;  /* 0x000000ff1300720c */ /* 0x000fe20003f46270 */
[----:B------:R-:W-:Y:S01]  /*1d20*/  @!P6 IMAD.IADD R77, R77, 0x1, -R5 ;  /* 0x000000014d4de824 */ /* 0x000fe200078e0a05 */
[----:B------:R-:W-:Y:S01]  /*1d30*/  ISETP.GT.U32.AND P0, PT, R5, R61, PT ;  /* 0x0000003d0500720c */ /* 0x000fe20003f04070 */
[----:B------:R-:W-:Y:S01]  /*1d40*/  @!P3 IMAD.MOV R40, RZ, RZ, -R40 ;  /* 0x000000ffff28b224 */ /* 0x000fe200078e0a28 */
[----:B------:R-:W-:Y:S01]  /*1d50*/  ISETP.GE.AND P6, PT, R22, RZ, PT ;  /* 0x000000ff1600720c */ /* 0x000fe20003fc6270 */
[----:B----4-:R-:W-:Y:S01]  /*1d60*/  IMAD R11, R11, UR7, RZ ;  /* 0x000000070b0b7c24 */ /* 0x010fe2000f8e02ff */
[----:B------:R-:W-:Y:S01]  /*1d70*/  BAR.SYNC.DEFER_BLOCKING 0x0 ;  /* 0x0000000000007b1d */ /* 0x000fe20000010000 */
[----:B------:R-:W-:-:S02]  /*1d80*/  ISETP.GT.U32.AND P3, PT, R5, R53, PT ;  /* 0x000000350500720c */ /* 0x000fc40003f64070 */
[--C-:B------:R-:W-:Y:S01]  /*1d90*/  @!P5 IMAD.IADD R54, R54, 0x1, -R5.reuse ;  /* 0x000000013636d824 */ /* 0x100fe200078e0a05 */
[C---:B------:R-:W-:Y:S01]  /*1da0*/  ISETP.GT.U32.AND P5, PT, R5.reuse, R52, PT ;  /* 0x000000340500720c */ /* 0x040fe20003fa4070 */
[--C-:B------:R-:W-:Y:S01]  /*1db0*/  @!P4 IMAD.IADD R84, R84, 0x1, -R5.reuse ;  /* 0x000000015454c824 */ /* 0x100fe200078e0a05 */
[----:B------:R-:W-:Y:S01]  /*1dc0*/  ISETP.GE.AND P4, PT, R4, RZ, PT ;  /* 0x000000ff0400720c */ /* 0x000fe20003f86270 */
[----:B------:R-:W-:Y:S01]  /*1dd0*/  @!P2 IMAD.MOV R42, RZ, RZ, -R42 ;  /* 0x000000ffff2aa224 */ /* 0x000fe200078e0a2a */
[----:B------:R-:W-:Y:S01]  /*1de0*/  ISETP.GT.U32.AND P2, PT, R5, R54, PT ;  /* 0x000000360500720c */ /* 0x000fe20003f44070 */
[--C-:B------:R-:W-:Y:S01]  /*1df0*/  @!P0 IMAD.IADD R61, R61, 0x1, -R5.reuse ;  /* 0x000000013d3d8824 */ /* 0x100fe200078e0a05 */
[----:B------:R-:W-:Y:S01]  /*1e00*/  ISETP.GE.AND P0, PT, R39, RZ, PT ;  /* 0x000000ff2700720c */ /* 0x000fe20003f06270 */
[----:B------:R-:W-:Y:S01]  /*1e10*/  @!P6 IMAD.MOV R36, RZ, RZ, -R36 ;  /* 0x000000ffff24e224 */ /* 0x000fe200078e0a24 */
[----:B------:R-:W-:Y:S01]  /*1e20*/  ISETP.GE.AND P6, PT, R37, RZ, PT ;  /* 0x000000ff2500720c */ /* 0x000fe20003fc6270 */
[----:B0-----:R-:W-:Y:S01]  /*1e30*/  VIADD R4, R100, 0x1f ;  /* 0x0000001f64047836 */ /* 0x001fe20000000000 */
[----:B--2---:R-:W-:Y:S01]  /*1e40*/  R2UR UR18, R9 ;  /* 0x00000000091272ca */ /* 0x004fe200000e0000 */
[--C-:B------:R-:W-:Y:S01]  /*1e50*/  @!P3 IMAD.IADD R53, R53, 0x1, -R5.reuse ;  /* 0x000000013535b824 */ /* 0x100fe200078e0a05 */
[----:B------:R-:W-:Y:S01]  /*1e60*/  ISETP.GE.AND P3, PT, R69, RZ, PT ;  /* 0x000000ff4500720c */ /* 0x000fe20003f66270 */
[----:B------:R-:W-:Y:S01]  /*1e70*/  @!P5 IMAD.IADD R52, R52, 0x1, -R5 ;  /* 0x000000013434d824 */ /* 0x000fe200078e0a05 */
[----:B------:R-:W-:Y:S01]  /*1e80*/  SHF.R.U32.HI R69, RZ, 0x6, R3 ;  /* 0x00000006ff457819 */ /* 0x000fe20000011603 */
[----:B------:R-:W-:Y:S01]  /*1e90*/  @!P4 IMAD.MOV R84, RZ, RZ, -R84 ;  /* 0x000000ffff54c224 */ /* 0x000fe200078e0a54 */
[----:B------:R-:W-:Y:S01]  /*1ea0*/  ISETP.GE.AND P4, PT, R41, RZ, PT ;  /* 0x000000ff2900720c */ /* 0x000fe20003f86270 */
[----:B------:R-:W-:Y:S01]  /*1eb0*/  @!P2 IMAD.IADD R54, R54, 0x1, -R5 ;  /* 0x000000013636a824 */ /* 0x000fe200078e0a05 */
[----:B------:R-:W-:Y:S01]  /*1ec0*/  SGXT.U32 R69, R69, 0x2 ;  /* 0x000000024545781a */ /* 0x000fe20000000000 */
[----:B------:R-:W-:Y:S01]  /*1ed0*/  @!P0 IMAD.MOV R48, RZ, RZ, -R48 ;  /* 0x000000ffff308224 */ /* 0x000fe200078e0a30 */
[----:B------:R-:W-:Y:S01]  /*1ee0*/  ISETP.GE.AND P5, PT, R35, RZ, PT ;  /* 0x000000ff2300720c */ /* 0x000fe20003fa6270 */
[----:B------:R-:W-:Y:S01]  /*1ef0*/  @!P6 IMAD.MOV R44, RZ, RZ, -R44 ;  /* 0x000000ffff2ce224 */ /* 0x000fe200078e0a2c */
[----:B------:R-:W-:Y:S01]  /*1f00*/  LOP3.LUT P2, RZ, R3, 0xff, RZ, 0xc0, !PT ;  /* 0x000000ff03ff7812 */ /* 0x000fe2000784c0ff */
[----:B-1----:R-:W-:Y:S01]  /*1f10*/  IMAD R7, R69, R64, RZ ;  /* 0x0000004045077224 */ /* 0x002fe200078e02ff */
[----:B------:R-:W-:Y:S01]  /*1f20*/  ISETP.GT.AND P0, PT, R4, 0x1f, PT ;  /* 0x0000001f0400780c */ /* 0x000fe20003f04270 */
[----:B------:R-:W-:-:S12]  /*1f30*/  @P1 BRA `(.L_x_5) ;  /* 0x0000000000181947 */ /* 0x000fd80003800000 */
[----:B------:R-:W-:Y:S01]  /*1f40*/  ELECT P6, URZ, PT ;  /* 0x0000000000ff782f */ /* 0x000fe200038c0000 */
[----:B------:R-:W-:Y:S01]  /*1f50*/  IMAD.MOV.U32 R5, RZ, RZ, 0x1 ;  /* 0x00000001ff057424 */ /* 0x000fe200078e00ff */
[----:B------:R-:W-:Y:S01]  /*1f60*/  UMOV UR7, 0x40 ;  /* 0x0000004000077882 */ /* 0x000fe20000000000 */
[----:B------:R-:W-:Y:S01]  /*1f70*/  UVIRTCOUNT.DEALLOC.SMPOOL 0x80 ;  /* 0x000000800000784c */ /* 0x000fe20000000000 */
[----:B------:R-:W-:-:S09]  /*1f80*/  ULEA UR7, UR6, UR7, 0x18 ;  /* 0x0000000706077291 */ /* 0x000fd2000f8ec0ff */
[----:B------:R0:W-:Y:S03]  /*1f90*/  @P6 STS.U8 [UR7], R5 ;  /* 0x00000005ff006988 */ /* 0x0001e60008000007 */
.L_x_5:
[----:B------:R-:W-:Y:S01]  /*1fa0*/  UIADD3 UR12, UPT, UPT, UR5, UR4, UR18 ;  /* 0x00000004050c7290 */ /* 0x000fe2000fffe012 */
[----:B------:R-:W-:Y:S01]  /*1fb0*/  @!P4 IMAD.MOV R58, RZ, RZ, -R58 ;  /* 0x000000ffff3ac224 */ /* 0x000fe200078e0a3a */
[----:B------:R-:W-:Y:S01]  /*1fc0*/  VOTEU.ALL UP0, P2 ;  /* 0x0000000000ff7886 */ /* 0x000fe20001000000 */
[----:B------:R-:W-:Y:S01]  /*1fd0*/  UMOV UR13, UR10 ;  /* 0x0000000a000d7c82 */ /* 0x000fe20008000000 */
[----:B------:R-:W-:Y:S01]  /*1fe0*/  VOTEU.ALL UP1, P2 ;  /* 0x0000000000ff7886 */ /* 0x000fe20001020000 */
[----:B------:R-:W-:Y:S01]  /*1ff0*/  IADD3 R24, P4, PT, R11, UR20, RZ ;  /* 0x000000140b187c10 */ /* 0x000fe2000ff9e0ff */
[----:B------:R-:W-:Y:S01]  /*2000*/  IMAD R23, R64, 0x4, R7 ;  /* 0x0000000440177824 */ /* 0x000fe200078e0207 */
[----:B------:R-:W-:-:S04]  /*2010*/  @!UP0 UIADD3 UR4, UPT, UPT, -UR8, 0x100000, URZ ;  /* 0x0010000008048890 */ /* 0x000fc8000fffe1ff */
[----:B------:R-:W-:Y:S02]  /*2020*/  @!UP0 USHF.L.U32 UR5, UR4, 0xb, URZ ;  /* 0x0000000b04058899 */ /* 0x000fe400080006ff */
[----:B------:R-:W-:Y:S01]  /*2030*/  @!UP0 USHF.L.U32 UR4, UR4, 0x1, URZ ;  /* 0x0000000104048899 */ /* 0x000fe200080006ff */
[----:B------:R-:W-:Y:S01]  /*2040*/  STTM.16dp32bit_t0_t15.x64 tmem[UR12], RZ ;  /* 0x000000ff000079ed */ /* 0x000fe20008b0000c */
[----:B------:R-:W-:Y:S01]  /*2050*/  STTM.16dp32bit_t16_t31.x64 tmem[UR12+0x40], RZ ;  /* 0x000040ff000079ed */ /* 0x000fe20008b2000c */
[----:B------:R-:W1:Y:S02]  /*2060*/  FENCE.VIEW.ASYNC.T ;  /* 0x00000000000073c6 */ /* 0x000e640000000200 */
[----:B-1----:R-:W-:Y:S01]  /*2070*/  BAR.SYNC.DEFER_BLOCKING 0x0 ;  /* 0x0000000000007b1d */ /* 0x002fe20000010000 */
[----:B------:R-:W-:Y:S01]  /*2080*/  ISETP.LT.AND P6, PT, R69, R100, P0 ;  /* 0x000000644500720c */ /* 0x000fe200007c1270 */
[----:B------:R-:W-:Y:S01]  /*2090*/  IMAD R13, R64, 0x4, R23 ;  /* 0x00000004400d7824 */ /* 0x000fe200078e0217 */
[----:B------:R-:W-:-:S02]  /*20a0*/  LEA.HI.X.SX32 R86, R11, UR21, 0x1, P4 ;  /* 0x000000150b567c11 */ /* 0x000fc4000a0f0eff */
[----:B------:R-:W-:Y:S02]  /*20b0*/  IADD3 R6, P4, PT, R7, R24, RZ ;  /* 0x0000001807067210 */ /* 0x000fe40007f9e0ff */
[----:B0-----:R-:W-:Y:S02]  /*20c0*/  LOP3.LUT R5, R69, 0x8, RZ, 0xfc, !PT ;  /* 0x0000000845057812 */ /* 0x001fe400078efcff */
[----:B------:R-:W-:Y:S02]  /*20d0*/  LEA.HI.X.SX32 R7, R7, R86, 0x1, P4 ;  /* 0x0000005607077211 */ /* 0x000fe400020f0eff */
[----:B------:R-:W-:Y:S01]  /*20e0*/  ISETP.LT.AND P4, PT, R5, R100, P0 ;  /* 0x000000640500720c */ /* 0x000fe20000781270 */
[----:B------:R-:W0:Y:S02]  /*20f0*/  FENCE.VIEW.ASYNC.S ;  /* 0x00000000000073c6 */ /* 0x000e240000000000 */
[----:B0-----:R0:W1:Y:S02]  /*2100*/  @!UP1 SYNCS.EXCH.64 URZ, [UR13], UR4 ;  /* 0x000000040dff95b2 */ /* 0x0010640008000100 */
[----:B-1----:R-:W-:Y:S01]  /*2110*/  BAR.SYNC.DEFER_BLOCKING 0x0 ;  /* 0x0000000000007b1d */ /* 0x002fe20000010000 */
[----:B------:R-:W-:-:S02]  /*2120*/  LOP3.LUT R9, R69, 0x10, RZ, 0xfc, !PT ;  /* 0x0000001045097812 */ /* 0x000fc400078efcff */
[----:B------:R-:W-:Y:S01]  /*2130*/  PRMT R113, RZ, 0x7610, R113 ;  /* 0x00007610ff717816 */ /* 0x000fe20000000071 */
[----:B------:R-:W-:Y:S01]  /*2140*/  @!P5 IMAD.MOV R50, RZ, RZ, -R50 ;  /* 0x000000ffff32d224 */ /* 0x000fe200078e0a32 */
[----:B------:R-:W-:Y:S02]  /*2150*/  LOP3.LUT R12, R69, 0x18, RZ, 0xfc, !PT ;  /* 0x00000018450c7812 */ /* 0x000fe400078efcff */
[----:B------:R-:W-:Y:S02]  /*2160*/  PRMT R115, RZ, 0x7610, R115 ;  /* 0x00007610ff737816 */ /* 0x000fe40000000073 */
[C---:B------:R-:W-:Y:S02]  /*2170*/  LEA.HI R71, R3.reuse, 0xc, RZ, 0x1a ;  /* 0x0000000c03477811 */ /* 0x040fe400078fd0ff */
[----:B------:R-:W-:Y:S01]  /*2180*/  PRMT R117, RZ, 0x7610, R117 ;  /* 0x00007610ff757816 */ /* 0x000fe20000000075 */
[----:B------:R-:W-:Y:S01]  /*2190*/  @!P3 IMAD.MOV R51, RZ, RZ, -R51 ;  /* 0x000000ffff33b224 */ /* 0x000fe200078e0a33 */
[----:B------:R-:W-:Y:S01]  /*21a0*/  LEA.HI R73, R3, 0x1c, RZ, 0x1a ;  /* 0x0000001c03497811 */ /* 0x000fe200078fd0ff */
[----:B0-----:R-:W0:Y:S01]  /*21b0*/  LDCU UR4, c[0x0][0x3b0] ;  /* 0x00007600ff0477ac */ /* 0x001e220008000800 */
[----:B------:R-:W2:Y:S01]  /*21c0*/  @P6 LDG.E.U8 R123, desc[UR16][R6.64] ;  /* 0x00000010067b6981 */ /* 0x000ea2000c1e1100 */
[----:B------:R-:W-:-:S02]  /*21d0*/  IADD3 R8, P6, PT, R13, R24, RZ ;  /* 0x000000180d087210 */ /* 0x000fc40007fde0ff */
[----:B------:R-:W-:Y:S02]  /*21e0*/  ISETP.GE.AND P5, PT, R18, RZ, PT ;  /* 0x000000ff1200720c */ /* 0x000fe40003fa6270 */
[----:B------:R-:W-:Y:S01]  /*21f0*/  LEA.HI.X.SX32 R11, R13, R86, 0x1, P6 ;  /* 0x000000560d0b7211 */ /* 0x000fe200030f0eff */
[----:B------:R-:W-:Y:S01]  /*2200*/  @P4 IMAD.MOV.U32 R10, RZ, RZ, R8 ;  /* 0x000000ffff0a4224 */ /* 0x000fe200078e0008 */
[----:B------:R-:W-:Y:S01]  /*2210*/  ISETP.LT.AND P6, PT, R9, R100, P0 ;  /* 0x000000640900720c */ /* 0x000fe200007c1270 */
[----:B------:R-:W-:-:S03]  /*2220*/  IMAD R13, R64, 0x8, R13 ;  /* 0x00000008400d7824 */ /* 0x000fc600078e020d */
[----:B------:R1:W3:Y:S01]  /*2230*/  @P4 LDG.E.U8 R113, desc[UR16][R10.64] ;  /* 0x000000100a714981 */ /* 0x0002e2000c1e1100 */
[----:B------:R-:W-:-:S04]  /*2240*/  IMAD R35, R64, 0x4, R13 ;  /* 0x0000000440237824 */ /* 0x000fc800078e020d */
[----:B------:R-:W-:Y:S01]  /*2250*/  IMAD R15, R64, 0x4, R35 ;  /* 0x00000004400f7824 */ /* 0x000fe200078e0223 */
[----:B-1----:R-:W-:-:S04]  /*2260*/  IADD3 R10, P4, PT, R13, R24, RZ ;  /* 0x000000180d0a7210 */ /* 0x002fc80007f9e0ff */
[----:B------:R-:W-:Y:S01]  /*2270*/  LEA.HI.X.SX32 R13, R13, R86, 0x1, P4 ;  /* 0x000000560d0d7211 */ /* 0x000fe200020f0eff */
[----:B------:R-:W-:Y:S01]  /*2280*/  @P6 IMAD.MOV.U32 R18, RZ, RZ, R10 ;  /* 0x000000ffff126224 */ /* 0x000fe200078e000a */
[----:B------:R-:W-:-:S03]  /*2290*/  ISETP.LT.AND P4, PT, R12, R100, P0 ;  /* 0x000000640c00720c */ /* 0x000fc60000781270 */
[----:B------:R-:W-:-:S05]  /*22a0*/  @P6 IMAD.MOV.U32 R19, RZ, RZ, R13 ;  /* 0x000000ffff136224 */ /* 0x000fca00078e000d */
[----:B------:R1:W4:Y:S01]  /*22b0*/  @P6 LDG.E.U8 R115, desc[UR16][R18.64] ;  /* 0x0000001012736981 */ /* 0x000322000c1e1100 */
[----:B------:R-:W-:Y:S01]  /*22c0*/  IADD3 R14, P6, PT, R15, R24, RZ ;  /* 0x000000180f0e7210 */ /* 0x000fe20007fde0ff */
[C---:B------:R-:W-:Y:S01]  /*22d0*/  IMAD R22, R71.reuse, R64, RZ ;  /* 0x0000004047167224 */ /* 0x040fe200078e02ff */
[----:B------:R-:W-:Y:S01]  /*22e0*/  ISETP.LT.AND P3, PT, R71, R100, P0 ;  /* 0x000000644700720c */ /* 0x000fe20000761270 */
[----:B------:R-:W-:Y:S01]  /*22f0*/  @!P5 IMAD.MOV R67, RZ, RZ, -R67 ;  /* 0x000000ffff43d224 */ /* 0x000fe200078e0a43 */
[----:B------:R-:W-:Y:S02]  /*2300*/  LEA.HI.X.SX32 R15, R15, R86, 0x1, P6 ;  /* 0x000000560f0f7211 */ /* 0x000fe400030f0eff */
[----:B------:R-:W-:Y:S02]  /*2310*/  IADD3 R16, P5, PT, R22, R24, RZ ;  /* 0x0000001816107210 */ /* 0x000fe40007fbe0ff */
[----:B------:R-:W-:Y:S01]  /*2320*/  ISETP.GE.AND P6, PT, R21, RZ, PT ;  /* 0x000000ff1500720c */ /* 0x000fe20003fc6270 */
[----:B------:R-:W5:Y:S01]  /*2330*/  @P4 LDG.E.U8 R117, desc[UR16][R14.64] ;  /* 0x000000100e754981 */ /* 0x000f62000c1e1100 */
[----:B------:R-:W-:-:S02]  /*2340*/  ISETP.GE.AND P4, PT, R17, RZ, PT ;  /* 0x000000ff1100720c */ /* 0x000fc40003f86270 */
[----:B------:R-:W-:Y:S02]  /*2350*/  LEA.HI.X.SX32 R17, R22, R86, 0x1, P5 ;  /* 0x0000005616117211 */ /* 0x000fe400028f0eff */
[----:B------:R-:W-:Y:S02]  /*2360*/  ISETP.GE.AND P5, PT, R20, RZ, PT ;  /* 0x000000ff1400720c */ /* 0x000fe40003fa6270 */
[----:B------:R-:W-:Y:S02]  /*2370*/  PRMT R119, RZ, 0x7610, R119 ;  /* 0x00007610ff777816 */ /* 0x000fe40000000077 */
[----:B-1----:R-:W-:Y:S01]  /*2380*/  LOP3.LUT R18, R69, 0x4, RZ, 0xfc, !PT ;  /* 0x0000000445127812 */ /* 0x002fe200078efcff */
[----:B------:R-:W-:-:S03]  /*2390*/  IMAD R19, R73, R64, RZ ;  /* 0x0000004049137224 */ /* 0x000fc600078e02ff */
[----:B------:R-:W2:Y:S01]  /*23a0*/  @P3 LDG.E.U8 R119, desc[UR16][R16.64] ;  /* 0x0000001010773981 */ /* 0x000ea2000c1e1100 */
[----:B------:R-:W-:Y:S01]  /*23b0*/  @!P4 IMAD.MOV R63, RZ, RZ, -R63 ;  /* 0x000000ffff3fc224 */ /* 0x000fe200078e0a3f */
[----:B------:R-:W-:Y:S01]  /*23c0*/  IADD3 R20, P4, PT, R23, R24, RZ ;  /* 0x0000001817147210 */ /* 0x000fe20007f9e0ff */
[----:B------:R-:W-:Y:S01]  /*23d0*/  @!P6 IMAD.MOV R60, RZ, RZ, -R60 ;  /* 0x000000ffff3ce224 */ /* 0x000fe200078e0a3c */
[----:B------:R-:W-:Y:S01]  /*23e0*/  ISETP.LT.AND P3, PT, R73, R100, P0 ;  /* 0x000000644900720c */ /* 0x000fe20000761270 */
[----:B------:R-:W-:Y:S01]  /*23f0*/  @!P5 IMAD.MOV R66, RZ, RZ, -R66 ;  /* 0x000000ffff42d224 */ /* 0x000fe200078e0a42 */
[----:B------:R-:W-:Y:S02]  /*2400*/  LEA.HI.X.SX32 R21, R23, R86, 0x1, P4 ;  /* 0x0000005617157211 */ /* 0x000fe400020f0eff */
[----:B------:R-:W-:Y:S02]  /*2410*/  ISETP.LT.AND P4, PT, R18, R100, P0 ;  /* 0x000000641200720c */ /* 0x000fe40000781270 */
[----:B------:R-:W-:-:S02]  /*2420*/  IADD3 R22, P5, PT, R35, R24, RZ ;  /* 0x0000001823167210 */ /* 0x000fc40007fbe0ff */
[----:B------:R-:W-:Y:S02]  /*2430*/  IADD3 R24, P6, PT, R19, R24, RZ ;  /* 0x0000001813187210 */ /* 0x000fe40007fde0ff */
[-C--:B------:R-:W-:Y:S02]  /*2440*/  LEA.HI.X.SX32 R23, R35, R86.reuse, 0x1, P5 ;  /* 0x0000005623177211 */ /* 0x080fe400028f0eff */
[----:B------:R-:W-:Y:S02]  /*2450*/  PRMT R99, RZ, 0x7610, R99 ;  /* 0x00007610ff637816 */ /* 0x000fe40000000063 */
[----:B------:R-:W-:Y:S02]  /*2460*/  ISETP.GE.AND P5, PT, R25, RZ, PT ;  /* 0x000000ff1900720c */ /* 0x000fe40003fa6270 */
[----:B------:R-:W-:Y:S02]  /*2470*/  LEA.HI.X.SX32 R25, R19, R86, 0x1, P6 ;  /* 0x0000005613197211 */ /* 0x000fe400030f0eff */
[----:B------:R-:W-:Y:S01]  /*2480*/  LOP3.LUT R19, R69, 0x14, RZ, 0xfc, !PT ;  /* 0x0000001445137812 */ /* 0x000fe200078efcff */
[----:B------:R-:W2:Y:S01]  /*2490*/  @P4 LDG.E.U8 R99, desc[UR16][R20.64] ;  /* 0x0000001014634981 */ /* 0x000ea2000c1e1100 */
[----:B------:R-:W-:-:S02]  /*24a0*/  PRMT R121, RZ, 0x7610, R121 ;  /* 0x00007610ff797816 */ /* 0x000fc40000000079 */
[----:B------:R-:W-:-:S04]  /*24b0*/  ISETP.LT.AND P6, PT, R19, R100, P0 ;  /* 0x000000641300720c */ /* 0x000fc800007c1270 */
[----:B------:R-:W2:Y:S01]  /*24c0*/  @P3 LDG.E.U8 R121, desc[UR16][R24.64] ;  /* 0x0000001018793981 */ /* 0x000ea2000c1e1100 */
[----:B------:R-:W-:Y:S02]  /*24d0*/  ISETP.GE.AND P3, PT, R26, RZ, PT ;  /* 0x000000ff1a00720c */ /* 0x000fe40003f66270 */
[----:B------:R-:W-:Y:S02]  /*24e0*/  LOP3.LUT R26, R3, 0x1f, RZ, 0xc0, !PT ;  /* 0x0000001f031a7812 */ /* 0x000fe400078ec0ff */
[----:B------:R-:W-:Y:S02]  /*24f0*/  ISETP.NE.AND P4, PT, R29, RZ, PT ;  /* 0x000000ff1d00720c */ /* 0x000fe40003f85270 */
[----:B------:R-:W-:Y:S02]  /*2500*/  LOP3.LUT R79, RZ, R29, RZ, 0x33, !PT ;  /* 0x0000001dff4f7212 */ /* 0x000fe400078e33ff */
[----:B------:R-:W-:Y:S01]  /*2510*/  PRMT R125, RZ, 0x7610, R125 ;  /* 0x00007610ff7d7816 */ /* 0x000fe2000000007d */
[C---:B------:R-:W-:Y:S01]  /*2520*/  IMAD R97, R26.reuse, R65, RZ ;  /* 0x000000411a617224 */ /* 0x040fe200078e02ff */
[----:B------:R-:W-:Y:S01]  /*2530*/  SEL R29, R79, R84, !P4 ;  /* 0x000000544f1d7207 */ /* 0x000fe20006000000 */
[----:B------:R-:W-:Y:S01]  /*2540*/  @!P5 IMAD.MOV R80, RZ, RZ, -R80 ;  /* 0x000000ffff50d224 */ /* 0x000fe200078e0a50 */
[----:B------:R-:W-:-:S02]  /*2550*/  ISETP.LT.AND P0, PT, R26, R100, P0 ;  /* 0x000000641a00720c */ /* 0x000fc40000701270 */
[----:B------:R-:W2:Y:S01]  /*2560*/  @P6 LDG.E.U8 R125, desc[UR16][R22.64] ;  /* 0x00000010167d6981 */ /* 0x000ea2000c1e1100 */
[----:B------:R-:W-:Y:S01]  /*2570*/  IADD3 R92, P5, PT, R97, UR22, RZ ;  /* 0x00000016615c7c10 */ /* 0x000fe2000ffbe0ff */
[----:B0-----:R-:W-:Y:S01]  /*2580*/  IMAD R29, R29, UR4, RZ ;  /* 0x000000041d1d7c24 */ /* 0x001fe2000f8e02ff */
[----:B------:R-:W-:Y:S02]  /*2590*/  ISETP.GE.AND P6, PT, R33, RZ, PT ;  /* 0x000000ff2100720c */ /* 0x000fe40003fc6270 */
[----:B------:R-:W-:Y:S02]  /*25a0*/  SEL R33, R79, R28, !P4 ;  /* 0x0000001c4f217207 */ /* 0x000fe40006000000 */
[----:B------:R-:W-:Y:S02]  /*25b0*/  LEA.HI.X.SX32 R97, R97, UR23, 0x1, P5 ;  /* 0x0000001761617c11 */ /* 0x000fe4000a8f0eff */
[----:B------:R-:W-:Y:S01]  /*25c0*/  IADD3 R28, P5, PT, R29, R92, RZ ;  /* 0x0000005c1d1c7210 */ /* 0x000fe20007fbe0ff */
[----:B------:R-:W-:Y:S01]  /*25d0*/  IMAD R33, R33, UR4, RZ ;  /* 0x0000000421217c24 */ /* 0x000fe2000f8e02ff */
[----:B------:R-:W-:-:S02]  /*25e0*/  SEL R35, R79, R30, !P4 ;  /* 0x0000001e4f237207 */ /* 0x000fc40006000000 */
[----:B------:R-:W-:Y:S02]  /*25f0*/  PRMT R102, RZ, 0x7610, R102 ;  /* 0x00007610ff667816 */ /* 0x000fe40000000066 */
[----:B------:R-:W-:Y:S01]  /*2600*/  LEA.HI.X.SX32 R29, R29, R97, 0x1, P5 ;  /* 0x000000611d1d7211 */ /* 0x000fe200028f0eff */
[----:B------:R-:W-:Y:S01]  /*2610*/  IMAD R35, R35, UR4, RZ ;  /* 0x0000000423237c24 */ /* 0x000fe2000f8e02ff */
[----:B------:R-:W-:Y:S01]  /*2620*/  IADD3 R30, P5, PT, R33, R92, RZ ;  /* 0x0000005c211e7210 */ /* 0x000fe20007fbe0ff */
[----:B------:R-:W-:Y:S01]  /*2630*/  @!P3 IMAD.MOV R82, RZ, RZ, -R82 ;  /* 0x000000ffff52b224 */ /* 0x000fe200078e0a52 */
[----:B------:R-:W-:Y:S01]  /*2640*/  SEL R37, R79, R38, !P4 ;  /* 0x000000264f257207 */ /* 0x000fe20006000000 */
[----:B------:R-:W5:Y:S01]  /*2650*/  @P0 LDG.E.U8 R102, desc[UR16][R28.64] ;  /* 0x000000101c660981 */ /* 0x000f62000c1e1100 */
[----:B------:R-:W-:Y:S02]  /*2660*/  ISETP.GE.AND P3, PT, R31, RZ, PT ;  /* 0x000000ff1f00720c */ /* 0x000fe40003f66270 */
[----:B------:R-:W-:-:S02]  /*2670*/  PRMT R104, RZ, 0x7610, R104 ;  /* 0x00007610ff687816 */ /* 0x000fc40000000068 */
[-C--:B------:R-:W-:Y:S02]  /*2680*/  LEA.HI.X.SX32 R31, R33, R97.reuse, 0x1, P5 ;  /* 0x00000061211f7211 */ /* 0x080fe400028f0eff */
[----:B------:R-:W-:Y:S01]  /*2690*/  SEL R38, R79, R32, !P4 ;  /* 0x000000204f267207 */ /* 0x000fe20006000000 */
[----:B------:R-:W-:Y:S01]  /*26a0*/  IMAD R37, R37, UR4, RZ ;  /* 0x0000000425257c24 */ /* 0x000fe2000f8e02ff */
[C---:B------:R-:W-:Y:S01]  /*26b0*/  IADD3 R32, P5, PT, R35.reuse, R92, RZ ;  /* 0x0000005c23207210 */ /* 0x040fe20007fbe0ff */
[----:B------:R-:W5:Y:S01]  /*26c0*/  @P0 LDG.E.U8 R104, desc[UR16][R30.64] ;  /* 0x000000101e680981 */ /* 0x000f62000c1e1100 */
[----:B------:R-:W-:Y:S02]  /*26d0*/  PRMT R106, RZ, 0x7610, R106 ;  /* 0x00007610ff6a7816 */ /* 0x000fe4000000006a */
[----:B------:R-:W-:Y:S02]  /*26e0*/  LEA.HI.X.SX32 R33, R35, R97, 0x1, P5 ;  /* 0x0000006123217211 */ /* 0x000fe400028f0eff */
[----:B------:R-:W-:Y:S01]  /*26f0*/  SEL R39, R79, R34, !P4 ;  /* 0x000000224f277207 */ /* 0x000fe20006000000 */
[----:B------:R-:W-:Y:S01]  /*2700*/  IMAD R38, R38, UR4, RZ ;  /* 0x0000000426267c24 */ /* 0x000fe2000f8e02ff */
[----:B------:R-:W-:Y:S01]  /*2710*/  IADD3 R34, P5, PT, R37, R92, RZ ;  /* 0x0000005c25227210 */ /* 0x000fe20007fbe0ff */
[----:B------:R-:W5:Y:S01]  /*2720*/  @P0 LDG.E.U8 R106, desc[UR16][R32.64] ;  /* 0x00000010206a0981 */ /* 0x000f62000c1e1100 */
[----:B------:R-:W-:-:S02]  /*2730*/  PRMT R108, RZ, 0x7610, R108 ;  /* 0x00007610ff6c7816 */ /* 0x000fc4000000006c */
[-C--:B------:R-:W-:Y:S02]  /*2740*/  LEA.HI.X.SX32 R35, R37, R97.reuse, 0x1, P5 ;  /* 0x0000006125237211 */ /* 0x080fe400028f0eff */
[----:B------:R-:W-:Y:S01]  /*2750*/  SEL R41, R79, R36, !P4 ;  /* 0x000000244f297207 */ /* 0x000fe20006000000 */
[----:B------:R-:W-:Y:S01]  /*2760*/  IMAD R39, R39, UR4, RZ ;  /* 0x0000000427277c24 */ /* 0x000fe2000f8e02ff */
[CC--:B------:R-:W-:Y:S01]  /*2770*/  IADD3 R36, P5, PT, R38.reuse, R92.reuse, RZ ;  /* 0x0000005c26247210 */ /* 0x0c0fe20007fbe0ff */
[----:B------:R-:W5:Y:S01]  /*2780*/  @P0 LDG.E.U8 R108, desc[UR16][R34.64] ;  /* 0x00000010226c0981 */ /* 0x000f62000c1e1100 */
[----:B------:R-:W-:Y:S02]  /*2790*/  PRMT R112, RZ, 0x7610, R112 ;  /* 0x00007610ff707816 */ /* 0x000fe40000000070 */
[----:B------:R-:W-:Y:S01]  /*27a0*/  LEA.HI.X.SX32 R37, R38, R97, 0x1, P5 ;  /* 0x0000006126257211 */ /* 0x000fe200028f0eff */
[----:B------:R-:W-:Y:S01]  /*27b0*/  IMAD R41, R41, UR4, RZ ;  /* 0x0000000429297c24 */ /* 0x000fe2000f8e02ff */
[----:B------:R-:W-:-:S02]  /*27c0*/  IADD3 R38, P5, PT, R39, R92, RZ ;  /* 0x0000005c27267210 */ /* 0x000fc40007fbe0ff */
[----:B------:R-:W-:Y:S01]  /*27d0*/  SEL R47, R79, R40, !P4 ;  /* 0x000000284f2f7207 */ /* 0x000fe20006000000 */
[----:B------:R-:W5:Y:S01]  /*27e0*/  @P0 LDG.E.U8 R112, desc[UR16][R36.64] ;  /* 0x0000001024700981 */ /* 0x000f62000c1e1100 */
[----:B------:R-:W-:Y:S02]  /*27f0*/  PRMT R122, RZ, 0x7610, R122 ;  /* 0x00007610ff7a7816 */ /* 0x000fe4000000007a */
[-C--:B------:R-:W-:Y:S01]  /*2800*/  LEA.HI.X.SX32 R39, R39, R97.reuse, 0x1, P5 ;  /* 0x0000006127277211 */ /* 0x080fe200028f0eff */
[----:B------:R-:W-:Y:S01]  /*2810*/  IMAD R47, R47, UR4, RZ ;  /* 0x000000042f2f7c24 */ /* 0x000fe2000f8e02ff */
[C---:B------:R-:W-:Y:S02]  /*2820*/  IADD3 R40, P5, PT, R41.reuse, R92, RZ ;  /* 0x0000005c29287210 */ /* 0x040fe40007fbe0ff */
[----:B------:R-:W-:Y:S01]  /*2830*/  PRMT R120, RZ, 0x7610, R120 ;  /* 0x00007610ff787816 */ /* 0x000fe20000000078 */
[----:B------:R-:W5:Y:S01]  /*2840*/  @P0 LDG.E.U8 R122, desc[UR16][R38.64] ;  /* 0x00000010267a0981 */ /* 0x000f62000c1e1100 */
[----:B------:R-:W-:-:S02]  /*2850*/  LEA.HI.X.SX32 R41, R41, R97, 0x1, P5 ;  /* 0x0000006129297211 */ /* 0x000fc400028f0eff */
[----:B------:R-:W-:Y:S02]  /*2860*/  SEL R81, R79, R42, !P4 ;  /* 0x0000002a4f517207 */ /* 0x000fe40006000000 */
[C---:B------:R-:W-:Y:S01]  /*2870*/  IADD3 R42, P5, PT, R47.reuse, R92, RZ ;  /* 0x0000005c2f2a7210 */ /* 0x040fe20007fbe0ff */
[----:B------:R-:W5:Y:S01]  /*2880*/  @P0 LDG.E.U8 R120, desc[UR16][R40.64] ;  /* 0x0000001028780981 */ /* 0x000f62000c1e1100 */
[----:B------:R-:W-:Y:S01]  /*2890*/  IMAD.MOV.U32 R84, RZ, RZ, R43 ;  /* 0x000000ffff547224 */ /* 0x000fe200078e002b */
[----:B------:R-:W-:Y:S02]  /*28a0*/  PRMT R118, RZ, 0x7610, R118 ;  /* 0x00007610ff767816 */ /* 0x000fe40000000076 */
[----:B------:R-:W-:-:S05]  /*28b0*/  LEA.HI.X.SX32 R43, R47, R97, 0x1, P5 ;  /* 0x000000612f2b7211 */ /* 0x000fca00028f0eff */
[----:B------:R-:W5:Y:S01]  /*28c0*/  @P0 LDG.E.U8 R118, desc[UR16][R42.64] ;  /* 0x000000102a760981 */ /* 0x000f62000c1e1100 */
[----:B------:R-:W-:Y:S01]  /*28d0*/  IMAD.MOV.U32 R86, RZ, RZ, R46 ;  /* 0x000000ffff567224 */ /* 0x000fe200078e002e */
[----:B------:R-:W-:-:S03]  /*28e0*/  ISETP.GE.AND P5, PT, R45, RZ, PT ;  /* 0x000000ff2d00720c */ /* 0x000fc60003fa6270 */
[----:B------:R-:W-:Y:S01]  /*28f0*/  @!P3 IMAD.MOV R86, RZ, RZ, -R86 ;  /* 0x000000ffff56b224 */ /* 0x000fe200078e0a56 */
[----:B------:R-:W-:-:S09]  /*2900*/  ISETP.GE.AND P3, PT, R49, RZ, PT ;  /* 0x000000ff3100720c */ /* 0x000fd20003f66270 */
[----:B------:R-:W-:Y:S01]  /*2910*/  @!P5 IMAD.MOV R59, RZ, RZ, -R59 ;  /* 0x000000ffff3bd224 */ /* 0x000fe200078e0a3b */
[----:B------:R-:W-:-:S03]  /*2920*/  ISETP.GE.AND P5, PT, R74, RZ, PT ;  /* 0x000000ff4a00720c */ /* 0x000fc60003fa6270 */
[----:B------:R-:W-:Y:S01]  /*2930*/  @!P3 IMAD.MOV R72, RZ, RZ, -R72 ;  /* 0x000000ffff48b224 */ /* 0x000fe200078e0a48 */
[----:B------:R-:W-:Y:S01]  /*2940*/  ISETP.GE.AND P3, PT, R57, RZ, PT ;  /* 0x000000ff3900720c */ /* 0x000fe20003f66270 */
[----:B------:R-:W-:-:S08]  /*2950*/  IMAD.MOV.U32 R74, RZ, RZ, R75 ;  /* 0x000000ffff4a7224 */ /* 0x000fd000078e004b */
        /* <DEDUP_REMOVED lines=9> */
[----:B------:R-:W-:Y:S01]  /*29f0*/  IMAD R81, R81, UR4, RZ ;  /* 0x0000000451517c24 */ /* 0x000fe2000f8e02ff */
[C---:B------:R-:W-:Y:S01]  /*2a00*/  SEL R47, R79.reuse, R44, !P4 ;  /* 0x0000002c4f2f7207 */ /* 0x040fe20006000000 */
[----:B------:R-:W-:Y:S01]  /*2a10*/  @!P6 IMAD.MOV R84, RZ, RZ, -R84 ;  /* 0x000000ffff54e224 */ /* 0x000fe200078e0a54 */
[----:B------:R-:W-:-:S05]  /*2a20*/  SEL R48, R79, R48, !P4 ;  /* 0x000000304f307207 */ /* 0x000fca0006000000 */
[----:B------:R-:W-:Y:S01]  /*2a30*/  @!P5 IMAD.MOV R61, RZ, RZ, -R61 ;  /* 0x000000ffff3dd224 */ /* 0x000fe200078e0a3d */
[----:B------:R-:W-:-:S03]  /*2a40*/  ISETP.GE.AND P5, PT, R27, RZ, PT ;  /* 0x000000ff1b00720c */ /* 0x000fc60003fa6270 */
[----:B------:R-:W-:Y:S01]  /*2a50*/  @!P3 IMAD.MOV R52, RZ, RZ, -R52 ;  /* 0x000000ffff34b224 */ /* 0x000fe200078e0a34 */
[----:B------:R-:W-:Y:S01]  /*2a60*/  ISETP.GE.AND P3, PT, R62, RZ, PT ;  /* 0x000000ff3e00720c */ /* 0x000fe20003f66270 */
[----:B------:R-:W-:Y:S01]  /*2a70*/  IMAD R47, R47, UR4, RZ ;  /* 0x000000042f2f7c24 */ /* 0x000fe2000f8e02ff */
[----:B------:R-:W-:Y:S02]  /*2a80*/  IADD3 R44, P6, PT, R81, R92, RZ ;  /* 0x0000005c512c7210 */ /* 0x000fe40007fde0ff */
[----:B------:R-:W-:Y:S02]  /*2a90*/  SEL R50, R79, R50, !P4 ;  /* 0x000000324f327207 */ /* 0x000fe40006000000 */
[----:B------:R-:W-:Y:S01]  /*2aa0*/  LEA.HI.X.SX32 R45, R81, R97, 0x1, P6 ;  /* 0x00000061512d7211 */ /* 0x000fe200030f0eff */
[----:B------:R-:W-:Y:S01]  /*2ab0*/  IMAD R81, R48, UR4, RZ ;  /* 0x0000000430517c24 */ /* 0x000fe2000f8e02ff */
[----:B------:R-:W-:Y:S02]  /*2ac0*/  IADD3 R46, P6, PT, R47, R92, RZ ;  /* 0x0000005c2f2e7210 */ /* 0x000fe40007fde0ff */
[----:B------:R-:W-:-:S02]  /*2ad0*/  SEL R58, R79, R58, !P4 ;  /* 0x0000003a4f3a7207 */ /* 0x000fc40006000000 */
[----:B------:R-:W-:Y:S01]  /*2ae0*/  SEL R57, R79, R51, !P4 ;  /* 0x000000334f397207 */ /* 0x000fe20006000000 */
[----:B------:R-:W-:Y:S01]  /*2af0*/  @!P5 IMAD.MOV R53, RZ, RZ, -R53 ;  /* 0x000000ffff35d224 */ /* 0x000fe200078e0a35 */
[----:B------:R-:W-:Y:S01]  /*2b00*/  LEA.HI.X.SX32 R47, R47, R97, 0x1, P6 ;  /* 0x000000612f2f7211 */ /* 0x000fe200030f0eff */
[----:B------:R-:W-:Y:S01]  /*2b10*/  @!P3 IMAD.MOV R54, RZ, RZ, -R54 ;  /* 0x000000ffff36b224 */ /* 0x000fe200078e0a36 */
[----:B------:R-:W-:Y:S02]  /*2b20*/  IADD3 R48, P6, PT, R81, R92, RZ ;  /* 0x0000005c51307210 */ /* 0x000fe40007fde0ff */
[C---:B------:R-:W-:Y:S01]  /*2b30*/  SEL R87, R79.reuse, R55, !P4 ;  /* 0x000000374f577207 */ /* 0x040fe20006000000 */
[----:B------:R-:W-:Y:S01]  /*2b40*/  IMAD R55, R50, UR4, RZ ;  /* 0x0000000432377c24 */ /* 0x000fe2000f8e02ff */
[C---:B------:R-:W-:Y:S01]  /*2b50*/  SEL R83, R79.reuse, R56, !P4 ;  /* 0x000000384f537207 */ /* 0x040fe20006000000 */
[----:B------:R-:W-:Y:S01]  /*2b60*/  IMAD R51, R58, UR4, RZ ;  /* 0x000000043a337c24 */ /* 0x000fe2000f8e02ff */
[----:B------:R-:W-:Y:S01]  /*2b70*/  SEL R67, R79, R67, !P4 ;  /* 0x000000434f437207 */ /* 0x000fe20006000000 */
[----:B------:R-:W-:Y:S01]  /*2b80*/  IMAD R56, R57, UR4, RZ ;  /* 0x0000000439387c24 */ /* 0x000fe2000f8e02ff */
[----:B------:R-:W-:-:S02]  /*2b90*/  SEL R60, R79, R60, !P4 ;  /* 0x0000003c4f3c7207 */ /* 0x000fc40006000000 */
[----:B------:R-:W-:Y:S02]  /*2ba0*/  SEL R63, R79, R63, !P4 ;  /* 0x0000003f4f3f7207 */ /* 0x000fe40006000000 */
[----:B------:R-:W-:Y:S02]  /*2bb0*/  LEA.HI.X.SX32 R49, R81, R97, 0x1, P6 ;  /* 0x0000006151317211 */ /* 0x000fe400030f0eff */
[C---:B------:R-:W-:Y:S02]  /*2bc0*/  SEL R66, R79.reuse, R66, !P4 ;  /* 0x000000424f427207 */ /* 0x040fe40006000000 */
[C---:B------:R-:W-:Y:S02]  /*2bd0*/  SEL R80, R79.reuse, R80, !P4 ;  /* 0x000000504f507207 */ /* 0x040fe40006000000 */
[C---:B------:R-:W-:Y:S02]  /*2be0*/  SEL R82, R79.reuse, R82, !P4 ;  /* 0x000000524f527207 */ /* 0x040fe40006000000 */
[----:B------:R-:W-:-:S02]  /*2bf0*/  SEL R75, R79, R84, !P4 ;  /* 0x000000544f4b7207 */ /* 0x000fc40006000000 */
[C---:B------:R-:W-:Y:S02]  /*2c00*/  SEL R77, R79.reuse, R86, !P4 ;  /* 0x000000564f4d7207 */ /* 0x040fe40006000000 */
[C---:B------:R-:W-:Y:S02]  /*2c10*/  SEL R27, R79.reuse, R59, !P4 ;  /* 0x0000003b4f1b7207 */ /* 0x040fe40006000000 */
[C---:B------:R-:W-:Y:S02]  /*2c20*/  SEL R81, R79.reuse, R72, !P4 ;  /* 0x000000484f517207 */ /* 0x040fe40006000000 */
[C---:B------:R-:W-:Y:S02]  /*2c30*/  SEL R85, R79.reuse, R74, !P4 ;  /* 0x0000004a4f557207 */ /* 0x040fe40006000000 */
[C---:B------:R-:W-:Y:S02]  /*2c40*/  SEL R91, R79.reuse, R70, !P4 ;  /* 0x000000464f5b7207 */ /* 0x040fe40006000000 */
[----:B------:R-:W-:-:S02]  /*2c50*/  SEL R93, R79, R61, !P4 ;  /* 0x0000003d4f5d7207 */ /* 0x000fc40006000000 */
[C---:B------:R-:W-:Y:S02]  /*2c60*/  SEL R95, R79.reuse, R52, !P4 ;  /* 0x000000344f5f7207 */ /* 0x040fe40006000000 */
[C---:B------:R-:W-:Y:S02]  /*2c70*/  SEL R89, R79.reuse, R54, !P4 ;  /* 0x000000364f597207 */ /* 0x040fe40006000000 */
[----:B------:R-:W-:Y:S01]  /*2c80*/  SEL R94, R79, R53, !P4 ;  /* 0x000000354f5e7207 */ /* 0x000fe20006000000 */
[----:B------:R-:W-:Y:S01]  /*2c90*/  IMAD R67, R67, UR4, RZ ;  /* 0x0000000443437c24 */ /* 0x000fe2000f8e02ff */
[-C--:B------:R-:W-:Y:S01]  /*2ca0*/  IADD3 R52, P4, PT, R55, R92.reuse, RZ ;  /* 0x0000005c37347210 */ /* 0x080fe20007f9e0ff */
[----:B------:R-:W-:Y:S01]  /*2cb0*/  IMAD R59, R60, UR4, RZ ;  /* 0x000000043c3b7c24 */ /* 0x000fe2000f8e02ff */
[-C--:B------:R-:W-:Y:S01]  /*2cc0*/  IADD3 R50, P3, PT, R51, R92.reuse, RZ ;  /* 0x0000005c33327210 */ /* 0x080fe20007f7e0ff */
[----:B------:R-:W-:Y:S01]  /*2cd0*/  IMAD R61, R63, UR4, RZ ;  /* 0x000000043f3d7c24 */ /* 0x000fe2000f8e02ff */
[----:B------:R-:W-:-:S02]  /*2ce0*/  IADD3 R54, P5, PT, R56, R92, RZ ;  /* 0x0000005c38367210 */ /* 0x000fc40007fbe0ff */
[-C--:B------:R-:W-:Y:S01]  /*2cf0*/  LEA.HI.X.SX32 R53, R55, R97.reuse, 0x1, P4 ;  /* 0x0000006137357211 */ /* 0x080fe200020f0eff */
[----:B------:R-:W-:Y:S01]  /*2d00*/  IMAD R80, R80, UR4, RZ ;  /* 0x0000000450507c24 */ /* 0x000fe2000f8e02ff */
[-C--:B------:R-:W-:Y:S01]  /*2d10*/  LEA.HI.X.SX32 R51, R51, R97.reuse, 0x1, P3 ;  /* 0x0000006133337211 */ /* 0x080fe200018f0eff */
[----:B------:R-:W-:Y:S01]  /*2d20*/  IMAD R82, R82, UR4, RZ ;  /* 0x0000000452527c24 */ /* 0x000fe2000f8e02ff */
[-C--:B------:R-:W-:Y:S01]  /*2d30*/  LEA.HI.X.SX32 R55, R56, R97.reuse, 0x1, P5 ;  /* 0x0000006138377211 */ /* 0x080fe200028f0eff */
[----:B------:R-:W-:Y:S01]  /*2d40*/  IMAD R75, R75, UR4, RZ ;  /* 0x000000044b4b7c24 */ /* 0x000fe2000f8e02ff */
[-C--:B------:R-:W-:Y:S02]  /*2d50*/  IADD3 R56, P5, PT, R67, R92.reuse, RZ ;  /* 0x0000005c43387210 */ /* 0x080fe40007fbe0ff */
[-C--:B------:R-:W-:Y:S02]  /*2d60*/  IADD3 R58, P4, PT, R59, R92.reuse, RZ ;  /* 0x0000005c3b3a7210 */ /* 0x080fe40007f9e0ff */
[-C--:B------:R-:W-:Y:S01]  /*2d70*/  IADD3 R60, P3, PT, R61, R92.reuse, RZ ;  /* 0x0000005c3d3c7210 */ /* 0x080fe20007f7e0ff */
[----:B------:R-:W-:Y:S01]  /*2d80*/  IMAD R63, R66, UR4, RZ ;  /* 0x00000004423f7c24 */ /* 0x000fe2000f8e02ff */
[-C--:B------:R-:W-:Y:S01]  /*2d90*/  LEA.HI.X.SX32 R57, R67, R97.reuse, 0x1, P5 ;  /* 0x0000006143397211 */ /* 0x080fe200028f0eff */
[----:B------:R-:W-:Y:S01]  /*2da0*/  IMAD R79, R27, UR4, RZ ;  /* 0x000000041b4f7c24 */ /* 0x000fe2000f8e02ff */
[-C--:B------:R-:W-:Y:S01]  /*2db0*/  LEA.HI.X.SX32 R59, R59, R97.reuse, 0x1, P4 ;  /* 0x000000613b3b7211 */ /* 0x080fe200020f0eff */
[----:B------:R-:W-:Y:S01]  /*2dc0*/  IMAD R81, R81, UR4, RZ ;  /* 0x0000000451517c24 */ /* 0x000fe2000f8e02ff */
[----:B------:R-:W-:Y:S01]  /*2dd0*/  LEA.HI.X.SX32 R61, R61, R97, 0x1, P3 ;  /* 0x000000613d3d7211 */ /* 0x000fe200018f0eff */
[----:B------:R-:W-:Y:S01]  /*2de0*/  IMAD R83, R83, UR4, RZ ;  /* 0x0000000453537c24 */ /* 0x000fe2000f8e02ff */
[----:B------:R-:W-:-:S02]  /*2df0*/  IADD3 R66, P5, PT, R80, R92, RZ ;  /* 0x0000005c50427210 */ /* 0x000fc40007fbe0ff */
        /* <DEDUP_REMOVED lines=11> */
[-C--:B------:R-:W-:Y:S02]  /*2eb0*/  IADD3 R78, P3, PT, R83, R92.reuse, RZ ;  /* 0x0000005c534e7210 */ /* 0x080fe40007f7e0ff */
[----:B------:R-:W-:Y:S01]  /*2ec0*/  IADD3 R62, P6, PT, R63, R92, RZ ;  /* 0x0000005c3f3e7210 */ /* 0x000fe20007fde0ff */
[----:B------:R-:W-:Y:S01]  /*2ed0*/  IMAD R91, R91, UR4, RZ ;  /* 0x000000045b5b7c24 */ /* 0x000fe2000f8e02ff */
[-C--:B------:R-:W-:Y:S01]  /*2ee0*/  LEA.HI.X.SX32 R79, R79, R97.reuse, 0x1, P5 ;  /* 0x000000614f4f7211 */ /* 0x080fe200028f0eff */
[----:B------:R-:W-:Y:S01]  /*2ef0*/  IMAD R93, R93, UR4, RZ ;  /* 0x000000045d5d7c24 */ /* 0x000fe2000f8e02ff */
[-C--:B------:R-:W-:Y:S01]  /*2f00*/  LEA.HI.X.SX32 R81, R81, R97.reuse, 0x1, P4 ;  /* 0x0000006151517211 */ /* 0x080fe200020f0eff */
[----:B------:R-:W-:Y:S01]  /*2f10*/  IMAD R95, R95, UR4, RZ ;  /* 0x000000045f5f7c24 */ /* 0x000fe2000f8e02ff */
[-C--:B------:R-:W-:Y:S01]  /*2f20*/  LEA.HI.X.SX32 R83, R83, R97.reuse, 0x1, P3 ;  /* 0x0000006153537211 */ /* 0x080fe200018f0eff */
[----:B------:R-:W-:Y:S01]  /*2f30*/  IMAD R94, R94, UR4, RZ ;  /* 0x000000045e5e7c24 */ /* 0x000fe2000f8e02ff */
[----:B------:R-:W-:-:S02]  /*2f40*/  LEA.HI.X.SX32 R63, R63, R97, 0x1, P6 ;  /* 0x000000613f3f7211 */ /* 0x000fc400030f0eff */
[-C--:B------:R-:W-:Y:S02]  /*2f50*/  IADD3 R80, P3, PT, R85, R92.reuse, RZ ;  /* 0x0000005c55507210 */ /* 0x080fe40007f7e0ff */
[-C--:B------:R-:W-:Y:S02]  /*2f60*/  IADD3 R82, P4, PT, R87, R92.reuse, RZ ;  /* 0x0000005c57527210 */ /* 0x080fe40007f9e0ff */
[-C--:B------:R-:W-:Y:S02]  /*2f70*/  IADD3 R84, P5, PT, R89, R92.reuse, RZ ;  /* 0x0000005c59547210 */ /* 0x080fe40007fbe0ff */
[----:B------:R-:W-:Y:S02]  /*2f80*/  IADD3 R72, P6, PT, R77, R92, RZ ;  /* 0x0000005c4d487210 */ /* 0x000fe40007fde0ff */
[-C--:B------:R-:W-:Y:S02]  /*2f90*/  LEA.HI.X.SX32 R85, R85, R97.reuse, 0x1, P3 ;  /* 0x0000006155557211 */ /* 0x080fe400018f0eff */
[----:B------:R-:W-:-:S02]  /*2fa0*/  LEA.HI.X.SX32 R87, R87, R97, 0x1, P4 ;  /* 0x0000006157577211 */ /* 0x000fc400020f0eff */
[-C--:B------:R-:W-:Y:S02]  /*2fb0*/  LEA.HI.X.SX32 R89, R89, R97.reuse, 0x1, P5 ;  /* 0x0000006159597211 */ /* 0x080fe400028f0eff */
[----:B------:R-:W-:Y:S02]  /*2fc0*/  LEA.HI.X.SX32 R77, R77, R97, 0x1, P6 ;  /* 0x000000614d4d7211 */ /* 0x000fe400030f0eff */
[-C--:B------:R-:W-:Y:S02]  /*2fd0*/  IADD3 R86, P3, PT, R91, R92.reuse, RZ ;  /* 0x0000005c5b567210 */ /* 0x080fe40007f7e0ff */
[-C--:B------:R-:W-:Y:S02]  /*2fe0*/  IADD3 R88, P4, PT, R93, R92.reuse, RZ ;  /* 0x0000005c5d587210 */ /* 0x080fe40007f9e0ff */
[-C--:B------:R-:W-:Y:S02]  /*2ff0*/  IADD3 R90, P5, PT, R95, R92.reuse, RZ ;  /* 0x0000005c5f5a7210 */ /* 0x080fe40007fbe0ff */
[----:B------:R-:W-:-:S02]  /*3000*/  IADD3 R92, P6, PT, R94, R92, RZ ;  /* 0x0000005c5e5c7210 */ /* 0x000fc40007fde0ff */
[-C--:B------:R-:W-:Y:S02]  /*3010*/  LEA.HI.X.SX32 R91, R91, R97.reuse, 0x1, P3 ;  /* 0x000000615b5b7211 */ /* 0x080fe400018f0eff */
[-C--:B------:R-:W-:Y:S02]  /*3020*/  LEA.HI.X.SX32 R93, R93, R97.reuse, 0x1, P4 ;  /* 0x000000615d5d7211 */ /* 0x080fe400020f0eff */
[-C--:B------:R-:W-:Y:S02]  /*3030*/  LEA.HI.X.SX32 R95, R95, R97.reuse, 0x1, P5 ;  /* 0x000000615f5f7211 */ /* 0x080fe400028f0eff */
[----:B------:R-:W-:Y:S02]  /*3040*/  LEA.HI.X.SX32 R97, R94, R97, 0x1, P6 ;  /* 0x000000615e617211 */ /* 0x000fe400030f0eff */
[----:B------:R-:W-:-:S04]  /*3050*/  SHF.R.S32.HI R94, RZ, 0x7, R3 ;  /* 0x00000007ff5e7819 */ /* 0x000fc80000011403 */
[----:B------:R-:W-:Y:S01]  /*3060*/  SGXT R94, R94, 0x1 ;  /* 0x000000015e5e781a */ /* 0x000fe20000000200 */
[----:B------:R-:W-:-:S04]  /*3070*/  @!UP0 UIADD3 UR4, UPT, UPT, -UR8, 0x100000, URZ ;  /* 0x0010000008048890 */ /* 0x000fc8000fffe1ff */
[----:B------:R-:W-:Y:S02]  /*3080*/  @!UP0 USHF.L.U32 UR5, UR4, 0xb, URZ ;  /* 0x0000000b04058899 */ /* 0x000fe400080006ff */
[----:B------:R-:W-:Y:S01]  /*3090*/  @!UP0 USHF.L.U32 UR4, UR4, 0x1, URZ ;  /* 0x0000000104048899 */ /* 0x000fe200080006ff */
[----:B------:R-:W-:Y:S01]  /*30a0*/  LOP3.LUT R94, R94, 0x90, RZ, 0xc0, !PT ;  /* 0x000000905e5e7812 */ /* 0x000fe200078ec0ff */
[----:B------:R-:W-:-:S03]  /*30b0*/  VOTEU.ALL UP0, P2 ;  /* 0x0000000000ff7886 */ /* 0x000fc60001000000 */
[----:B------:R-:W-:-:S04]  /*30c0*/  LOP3.LUT R94, R94, 0x7f, R3, 0x78, !PT ;  /* 0x0000007f5e5e7812 */ /* 0x000fc800078e7803 */
[----:B------:R-:W-:-:S03]  /*30d0*/  LOP3.LUT R96, R94, 0x20, RZ, 0x3c, !PT ;  /* 0x000000205e607812 */ /* 0x000fc600078e3cff */
[----:B------:R0:W1:Y:S01]  /*30e0*/  @!UP0 SYNCS.EXCH.64 URZ, [UR15+0x5008], UR4 ;  /* 0x005008040fff85b2 */ /* 0x0000620008000100 */
[----:B--2---:R-:W-:Y:S01]  /*30f0*/  STS.U8 [R94+UR15+0x4000], R123 ;  /* 0x0040007b5e007988 */ /* 0x004fe2000800000f */
[----:B------:R-:W-:-:S03]  /*3100*/  @P0 IMAD.MOV.U32 R98, RZ, RZ, R68 ;  /* 0x000000ffff620224 */ /* 0x000fc600078e0044 */
[----:B---3--:R-:W-:Y:S04]  /*3110*/  STS.U8 [R94+UR15+0x4200], R113 ;  /* 0x004200715e007988 */ /* 0x008fe8000800000f */
[----:B----4-:R-:W-:Y:S04]  /*3120*/  STS.U8 [R94+UR15+0x4400], R115 ;  /* 0x004400735e007988 */ /* 0x010fe8000800000f */
[----:B-----5:R2:W-:Y:S04]  /*3130*/  STS.U8 [R94+UR15+0x4600], R117 ;  /* 0x004600755e007988 */ /* 0x0205e8000800000f */
[----:B------:R3:W-:Y:S01]  /*3140*/  STS.U8 [R96+UR15+0x4100], R99 ;  /* 0x0041006360007988 */ /* 0x0007e2000800000f */
[----:B--2---:R-:W-:Y:S01]  /*3150*/  PRMT R117, RZ, 0x7610, R117 ;  /* 0x00007610ff757816 */ /* 0x004fe20000000075 */
[----:B---3--:R-:W-:-:S02]  /*3160*/  @P0 IMAD.MOV.U32 R99, RZ, RZ, R27 ;  /* 0x000000ffff630224 */ /* 0x008fc400078e001b */
[----:B------:R2:W-:Y:S04]  /*3170*/  STS.U8 [R96+UR15+0x4300], R119 ;  /* 0x0043007760007988 */ /* 0x0005e8000800000f */
[----:B------:R3:W4:Y:S01]  /*3180*/  @P0 LDG.E.U8 R117, desc[UR16][R98.64] ;  /* 0x0000001062750981 */ /* 0x000722000c1e1100 */
[----:B--2---:R-:W-:Y:S01]  /*3190*/  PRMT R119, RZ, 0x7610, R119 ;  /* 0x00007610ff777816 */ /* 0x004fe20000000077 */
[----:B---3--:R-:W-:Y:S02]  /*31a0*/  @P0 IMAD.MOV.U32 R98, RZ, RZ, R70 ;  /* 0x000000ffff620224 */ /* 0x008fe400078e0046 */
[----:B------:R-:W-:Y:S01]  /*31b0*/  @P0 IMAD.MOV.U32 R99, RZ, RZ, R75 ;  /* 0x000000ffff630224 */ /* 0x000fe200078e004b */
[----:B------:R2:W-:Y:S04]  /*31c0*/  STS.U8 [R96+UR15+0x4700], R121 ;  /* 0x0047007960007988 */ /* 0x0005e8000800000f */
[----:B------:R3:W5:Y:S01]  /*31d0*/  @P0 LDG.E.U8 R119, desc[UR16][R98.64] ;  /* 0x0000001062770981 */ /* 0x000762000c1e1100 */
[----:B--2---:R-:W-:Y:S01]  /*31e0*/  PRMT R121, RZ, 0x7610, R121 ;  /* 0x00007610ff797816 */ /* 0x004fe20000000079 */
[----:B---3--:R-:W-:-:S02]  /*31f0*/  @P0 IMAD.MOV.U32 R98, RZ, RZ, R72 ;  /* 0x000000ffff620224 */ /* 0x008fc400078e0048 */
[----:B------:R-:W-:Y:S01]  /*3200*/  @P0 IMAD.MOV.U32 R99, RZ, RZ, R77 ;  /* 0x000000ffff630224 */ /* 0x000fe200078e004d */
[----:B------:R-:W-:-:S04]  /*3210*/  PRMT R123, RZ, 0x7610, R123 ;  /* 0x00007610ff7b7816 */ /* 0x000fc8000000007b */
[----:B------:R2:W3:Y:S04]  /*3220*/  @P0 LDG.E.U8 R121, desc[UR16][R98.64] ;  /* 0x0000001062790981 */ /* 0x0004e8000c1e1100 */
[----:B------:R0:W-:Y:S01]  /*3230*/  STS.U8 [R96+UR15+0x4500], R125 ;  /* 0x0045007d60007988 */ /* 0x0001e2000800000f */
[----:B--2---:R-:W-:Y:S02]  /*3240*/  @P0 IMAD.MOV.U32 R98, RZ, RZ, R74 ;  /* 0x000000ffff620224 */ /* 0x004fe400078e004a */
[----:B------:R-:W-:Y:S01]  /*3250*/  @P0 IMAD.MOV.U32 R99, RZ, RZ, R79 ;  /* 0x000000ffff630224 */ /* 0x000fe200078e004f */
[----:B0-----:R-:W-:-:S04]  /*3260*/  PRMT R125, RZ, 0x7610, R125 ;  /* 0x00007610ff7d7816 */ /* 0x001fc8000000007d */
[----:B------:R0:W2:Y:S04]  /*3270*/  @P0 LDG.E.U8 R123, desc[UR16][R98.64] ;  /* 0x00000010627b0981 */ /* 0x0000a8000c1e1100 */
[----:B------:R1:W-:Y:S01]  /*3280*/  STS.U8 [R94+UR15], R102 ;  /* 0x000000665e007988 */ /* 0x0003e2000800000f */
[----:B0-----:R-:W-:Y:S02]  /*3290*/  @P0 IMAD.MOV.U32 R98, RZ, RZ, R76 ;  /* 0x000000ffff620224 */ /* 0x001fe400078e004c */
[----:B------:R-:W-:Y:S01]  /*32a0*/  @P0 IMAD.MOV.U32 R99, RZ, RZ, R81 ;  /* 0x000000ffff630224 */ /* 0x000fe200078e0051 */
[----:B-1----:R-:W-:-:S04]  /*32b0*/  PRMT R102, RZ, 0x7610, R102 ;  /* 0x00007610ff667816 */ /* 0x002fc80000000066 */
[----:B------:R0:W2:Y:S04]  /*32c0*/  @P0 LDG.E.U8 R125, desc[UR16][R98.64] ;  /* 0x00000010627d0981 */ /* 0x0000a8000c1e1100 */
[----:B------:R1:W-:Y:S01]  /*32d0*/  STS.U8 [R94+UR15+0x100], R104 ;  /* 0x000100685e007988 */ /* 0x0003e2000800000f */
        /* <DEDUP_REMOVED lines=28> */
[----:B------:R0:W2:Y:S01]  /*34a0*/  @P0 LDG.E.U8 R122, desc[UR16][R98.64] ;  /* 0x00000010627a0981 */ /* 0x0000a2000c1e1100 */
[----:B------:R-:W-:Y:S02]  /*34b0*/  PRMT R116, RZ, 0x7610, R116 ;  /* 0x00007610ff747816 */ /* 0x000fe40000000074 */
[----:B------:R-:W-:Y:S01]  /*34c0*/  PRMT R114, RZ, 0x7610, R114 ;  /* 0x00007610ff727816 */ /* 0x000fe20000000072 */
[----:B------:R1:W-:Y:S01]  /*34d0*/  STS.U8 [R94+UR15+0x700], R118 ;  /* 0x000700765e007988 */ /* 0x0003e2000800000f */
[----:B------:R-:W-:Y:S02]  /*34e0*/  PRMT R110, RZ, 0x7610, R110 ;  /* 0x00007610ff6e7816 */ /* 0x000fe4000000006e */
[----:B------:R-:W-:Y:S01]  /*34f0*/  PRMT R101, RZ, 0x7610, R101 ;  /* 0x00007610ff657816 */ /* 0x000fe20000000065 */
[----:B------:R-:W2:Y:S01]  /*3500*/  @P0 LDG.E.U8 R116, desc[UR16][R44.64] ;  /* 0x000000102c740981 */ /* 0x000ea2000c1e1100 */
[----:B0-----:R-:W-:Y:S02]  /*3510*/  @P0 IMAD.MOV.U32 R98, RZ, RZ, R90 ;  /* 0x000000ffff620224 */ /* 0x001fe400078e005a */
[----:B------:R-:W-:Y:S01]  /*3520*/  @P0 IMAD.MOV.U32 R99, RZ, RZ, R95 ;  /* 0x000000ffff630224 */ /* 0x000fe200078e005f */
[----:B------:R-:W-:Y:S01]  /*3530*/  PRMT R103, RZ, 0x7610, R103 ;  /* 0x00007610ff677816 */ /* 0x000fe20000000067 */
[----:B------:R-:W2:Y:S01]  /*3540*/  @P0 LDG.E.U8 R114, desc[UR16][R46.64] ;  /* 0x000000102e720981 */ /* 0x000ea2000c1e1100 */
[----:B------:R-:W-:-:S02]  /*3550*/  PRMT R105, RZ, 0x7610, R105 ;  /* 0x00007610ff697816 */ /* 0x000fc40000000069 */
[----:B------:R-:W-:Y:S01]  /*3560*/  PRMT R107, RZ, 0x7610, R107 ;  /* 0x00007610ff6b7816 */ /* 0x000fe2000000006b */
[----:B------:R0:W2:Y:S01]  /*3570*/  @P0 LDG.E.U8 R120, desc[UR16][R98.64] ;  /* 0x0000001062780981 */ /* 0x0000a2000c1e1100 */
[----:B------:R-:W-:Y:S02]  /*3580*/  PRMT R109, RZ, 0x7610, R109 ;  /* 0x00007610ff6d7816 */ /* 0x000fe4000000006d */
[----:B------:R-:W-:Y:S01]  /*3590*/  PRMT R111, RZ, 0x7610, R111 ;  /* 0x00007610ff6f7816 */ /* 0x000fe2000000006f */
[----:B------:R-:W2:Y:S01]  /*35a0*/  @P0 LDG.E.U8 R110, desc[UR16][R48.64] ;  /* 0x00000010306e0981 */ /* 0x000ea2000c1e1100 */
[----:B------:R-:W-:Y:S02]  /*35b0*/  PRMT R113, RZ, 0x7610, R113 ;  /* 0x00007610ff717816 */ /* 0x000fe40000000071 */
[----:B------:R-:W-:Y:S01]  /*35c0*/  PRMT R115, RZ, 0x7610, R115 ;  /* 0x00007610ff737816 */ /* 0x000fe20000000073 */
[----:B------:R-:W2:Y:S01]  /*35d0*/  @P0 LDG.E.U8 R101, desc[UR16][R50.64] ;  /* 0x0000001032650981 */ /* 0x000ea2000c1e1100 */
[----:B-1----:R-:W-:Y:S01]  /*35e0*/  PRMT R118, RZ, 0x7610, R118 ;  /* 0x00007610ff767816 */ /* 0x002fe20000000076 */
[----:B0-----:R-:W-:-:S02]  /*35f0*/  @P0 IMAD.MOV.U32 R98, RZ, RZ, R92 ;  /* 0x000000ffff620224 */ /* 0x001fc400078e005c */
[----:B------:R-:W-:Y:S01]  /*3600*/  @P0 IMAD.MOV.U32 R99, RZ, RZ, R97 ;  /* 0x000000ffff630224 */ /* 0x000fe200078e0061 */
[----:B------:R-:W2:Y:S04]  /*3610*/  @P0 LDG.E.U8 R103, desc[UR16][R52.64] ;  /* 0x0000001034670981 */ /* 0x000ea8000c1e1100 */
[----:B------:R-:W2:Y:S04]  /*3620*/  @P0 LDG.E.U8 R105, desc[UR16][R54.64] ;  /* 0x0000001036690981 */ /* 0x000ea8000c1e1100 */
[----:B------:R-:W2:Y:S04]  /*3630*/  @P0 LDG.E.U8 R107, desc[UR16][R56.64] ;  /* 0x00000010386b0981 */ /* 0x000ea8000c1e1100 */
[----:B------:R-:W2:Y:S04]  /*3640*/  @P0 LDG.E.U8 R109, desc[UR16][R58.64] ;  /* 0x000000103a6d0981 */ /* 0x000ea8000c1e1100 */
[----:B------:R-:W2:Y:S04]  /*3650*/  @P0 LDG.E.U8 R111, desc[UR16][R60.64] ;  /* 0x000000103c6f0981 */ /* 0x000ea8000c1e1100 */
[----:B------:R-:W2:Y:S04]  /*3660*/  @P0 LDG.E.U8 R113, desc[UR16][R62.64] ;  /* 0x000000103e710981 */ /* 0x000ea8000c1e1100 */
[----:B------:R-:W2:Y:S04]  /*3670*/  @P0 LDG.E.U8 R115, desc[UR16][R66.64] ;  /* 0x0000001042730981 */ /* 0x000ea8000c1e1100 */
[----:B------:R-:W2:Y:S01]  /*3680*/  @P0 LDG.E.U8 R118, desc[UR16][R98.64] ;  /* 0x0000001062760981 */ /* 0x000ea2000c1e1100 */
[----:B------:R-:W-:-:S04]  /*3690*/  ISETP.NE.U32.AND P0, PT, RZ, UR9, PT ;  /* 0x00000009ff007c0c */ /* 0x000fc8000bf05070 */
[C---:B------:R-:W-:Y:S02]  /*36a0*/  ISETP.LT.OR P3, PT, R4.reuse, 0x20, P0 ;  /* 0x000000200400780c */ /* 0x040fe40000761670 */
[----:B------:R-:W-:Y:S01]  /*36b0*/  ISETP.GE.AND P4, PT, R4, 0x40, PT ;  /* 0x000000400400780c */ /* 0x000fe20003f86270 */
[----:B----4-:R0:W-:Y:S04]  /*36c0*/  STS.U8 [R94+UR15+0x1300], R117 ;  /* 0x001300755e007988 */ /* 0x0101e8000800000f */
[----:B-----5:R0:W-:Y:S04]  /*36d0*/  STS.U8 [R94+UR15+0x1400], R119 ;  /* 0x001400775e007988 */ /* 0x0201e8000800000f */
[----:B---3--:R0:W-:Y:S04]  /*36e0*/  STS.U8 [R94+UR15+0x1500], R121 ;  /* 0x001500795e007988 */ /* 0x0081e8000800000f */
[----:B--2---:R0:W-:Y:S04]  /*36f0*/  STS.U8 [R94+UR15+0x1600], R123 ;  /* 0x0016007b5e007988 */ /* 0x0041e8000800000f */
[----:B------:R0:W-:Y:S04]  /*3700*/  STS.U8 [R94+UR15+0x1700], R125 ;  /* 0x0017007d5e007988 */ /* 0x0001e8000800000f */
        /* <DEDUP_REMOVED lines=18> */
[----:B------:R0:W-:Y:S01]  /*3830*/  STS.U8 [R94+UR15+0x1f00], R118 ;  /* 0x001f00765e007988 */ /* 0x0001e2000800000f */
[----:B------:R1:W-:Y:S06]  /*3840*/  MEMBAR.ALL.CTA ;  /* 0x0000000000007992 */ /* 0x0003ec0000008000 */
[----:B-1----:R-:W1:Y:S02]  /*3850*/  FENCE.VIEW.ASYNC.S ;  /* 0x00000000000073c6 */ /* 0x002e640000000000 */
[----:B-1----:R-:W-:Y:S06]  /*3860*/  BAR.SYNC.DEFER_BLOCKING 0x0 ;  /* 0x0000000000007b1d */ /* 0x002fec0000010000 */
[----:B------:R-:W-:Y:S05]  /*3870*/  @P3 BRA `(.L_x_6) ;  /* 0x00000000003c3947 */ /* 0x000fea0003800000 */
[----:B------:R-:W-:Y:S02]  /*3880*/  UIADD3 UR4, UPT, UPT, UR15, 0x4000, URZ ;  /* 0x000040000f047890 */ /* 0x000fe4000fffe0ff */
[----:B------:R-:W-:Y:S02]  /*3890*/  USHF.R.U32.HI UR8, URZ, 0x4, UR15 ;  /* 0x00000004ff087899 */ /* 0x000fe4000801160f */
[----:B------:R-:W-:Y:S02]  /*38a0*/  USHF.R.U32.HI UR4, URZ, 0x4, UR4 ;  /* 0x00000004ff047899 */ /* 0x000fe40008011604 */
[----:B------:R-:W-:Y:S02]  /*38b0*/  USGXT.U32 UR8, UR8, 0xe ;  /* 0x0000000e0808789a */ /* 0x000fe40008000000 */
[----:B------:R-:W-:Y:S01]  /*38c0*/  USGXT.U32 UR6, UR4, 0xe ;  /* 0x0000000e0406789a */ /* 0x000fe20008000000 */
[----:B------:R-:W-:Y:S02]  /*38d0*/  UMOV UR5, URZ ;  /* 0x000000ff00057c82 */ /* 0x000fe40008000000 */
[----:B------:R-:W-:Y:S01]  /*38e0*/  UMOV UR4, UR10 ;  /* 0x0000000a00047c82 */ /* 0x000fe20008000000 */
[----:B------:R-:W-:Y:S01]  /*38f0*/  UMOV UR20, 0x0 ;  /* 0x0000000000147882 */ /* 0x000fe20000000000 */
[----:B------:R-:W-:Y:S01]  /*3900*/  UMOV UR21, 0x4408490 ;  /* 0x0440849000157882 */ /* 0x000fe20000000000 */
[----:B------:R-:W-:Y:S01]  /*3910*/  UMOV UR9, 0xc0004010 ;  /* 0xc000401000097882 */ /* 0x000fe20000000000 */
[----:B------:R-:W-:Y:S01]  /*3920*/  UMOV UR7, 0x80004020 ;  /* 0x8000402000077882 */ /* 0x000fe20000000000 */
[----:B------:R-:W-:Y:S01]  /*3930*/  UMOV UR4, UR4 ;  /* 0x0000000400047c82 */ /* 0x000fe20008000000 */
[----:B------:R1:W-:Y:S01]  /*3940*/  UTCQMMA gdesc[UR6], gdesc[UR8], tmem[UR18], tmem[UR20], idesc[UR21], !UPT ;  /* 0x00ff1408060075ea */ /* 0x0003e2000f800312 */
[----:B------:R1:W-:Y:S01]  /*3950*/  UTCBAR [UR4], URZ ;  /* 0x000000ff040073e9 */ /* 0x0003e200080000ff */
[----:B------:R-:W-:-:S02]  /*3960*/  NOP ;  /* 0x0000000000007918 */ /* 0x000fc40000000000 */
.L_x_6:
[----:B-1----:R-:W-:Y:S01]  /*3970*/  UMOV UR4, URZ ;  /* 0x000000ff00047c82 */ /* 0x002fe20008000000 */
[----:B------:R-:W-:Y:S05]  /*3980*/  @!P4 BRA `(.L_x_7) ;  /* 0x000000100088c947 */ /* 0x000fea0003800000 */
[----:B0-----:R-:W-:Y:S01]  /*3990*/  SHF.R.S32.HI R101, RZ, 0x1f, R4 ;  /* 0x0000001fff657819 */ /* 0x001fe20000011404 */
[----:B------:R-:W-:Y:S01]  /*39a0*/  IMAD.SHL.U32 R99, R64, 0x20, RZ ;  /* 0x0000002040637824 */ /* 0x000fe200078e00ff */
[----:B------:R-:W-:Y:S01]  /*39b0*/  UIADD3 UR5, UPT, UPT, UR15, 0x2000, URZ ;  /* 0x000020000f057890 */ /* 0x000fe2000fffe0ff */
[----:B------:R-:W-:Y:S01]  /*39c0*/  VIADD R98, R100, 0xffffffe0 ;  /* 0xffffffe064627836 */ /* 0x000fe20000000000 */
[----:B------:R-:W-:Y:S01]  /*39d0*/  LEA.HI R64, R101, R4, RZ, 0x5 ;  /* 0x0000000465407211 */ /* 0x000fe200078f28ff */
[----:B------:R-:W-:Y:S01]  /*39e0*/  UIADD3 UR4, UPT, UPT, UR15, 0x4800, URZ ;  /* 0x000048000f047890 */ /* 0x000fe2000fffe0ff */
[----:B------:R-:W-:Y:S01]  /*39f0*/  IMAD.SHL.U32 R101, R65, 0x20, RZ ;  /* 0x0000002041657824 */ /* 0x000fe200078e00ff */
[----:B------:R-:W-:Y:S01]  /*3a00*/  USHF.R.U32.HI UR5, URZ, 0x4, UR5 ;  /* 0x00000004ff057899 */ /* 0x000fe20008011605 */
[----:B------:R-:W-:Y:S01]  /*3a10*/  SHF.R.S32.HI R64, RZ, 0x5, R64 ;  /* 0x00000005ff407819 */ /* 0x000fe20000011440 */
[----:B------:R-:W-:Y:S01]  /*3a20*/  USHF.R.U32.HI UR4, URZ, 0x4, UR4 ;  /* 0x00000004ff047899 */ /* 0x000fe20008011604 */
[----:B------:R-:W-:Y:S01]  /*3a30*/  IMAD.MOV.U32 R65, RZ, RZ, RZ ;  /* 0x000000ffff417224 */ /* 0x000fe200078e00ff */
[----:B------:R-:W-:Y:S01]  /*3a40*/  SHF.R.S32.HI R100, RZ, 0x1f, R99 ;  /* 0x0000001fff647819 */ /* 0x000fe20000011463 */
[----:B------:R-:W-:Y:S01]  /*3a50*/  UMOV UR13, UR10 ;  /* 0x0000000a000d7c82 */ /* 0x000fe20008000000 */
[----:B------:R-:W-:Y:S01]  /*3a60*/  VIMNMX R64, PT, PT, R64, 0x2, !PT ;  /* 0x0000000240407848 */ /* 0x000fe20007fe0100 */
[----:B------:R-:W-:Y:S01]  /*3a70*/  USGXT.U32 UR10, UR5, 0xe ;  /* 0x0000000e050a789a */ /* 0x000fe20008000000 */
[----:B------:R-:W-:Y:S01]  /*3a80*/  SHF.R.S32.HI R102, RZ, 0x1f, R101 ;  /* 0x0000001fff667819 */ /* 0x000fe20000011465 */
[----:B------:R-:W-:-:S02]  /*3a90*/  USGXT.U32 UR8, UR4, 0xe ;  /* 0x0000000e0408789a */ /* 0x000fc40008000000 */
[----:B------:R-:W-:Y:S01]  /*3aa0*/  VIADD R103, R64, 0xffffffff ;  /* 0xffffffff40677836 */ /* 0x000fe20000000000 */
[----:B------:R-:W-:Y:S01]  /*3ab0*/  UMOV UR14, 0x1 ;  /* 0x00000001000e7882 */ /* 0x000fe20000000000 */
[----:B------:R-:W-:-:S08]  /*3ac0*/  UMOV UR5, URZ ;  /* 0x000000ff00057c82 */ /* 0x000fd00008000000 */
.L_x_10:
[----:B------:R-:W-:Y:S01]  /*3ad0*/  IADD3 R86, P6, PT, R101, R86, RZ ;  /* 0x0000005665567210 */ /* 0x000fe20007fde0ff */
[----:B------:R-:W-:Y:S01]  /*3ae0*/  IMAD.U32 R65, R65, -0x80000000, RZ ;  /* 0x8000000041417824 */ /* 0x000fe200078e00ff */
[C---:B------:R-:W-:Y:S02]  /*3af0*/  IADD3 R88, P5, PT, R101.reuse, R88, RZ ;  /* 0x0000005865587210 */ /* 0x040fe40007fbe0ff */
[C---:B------:R-:W-:Y:S01]  /*3b00*/  IADD3 R92, P3, PT, R101.reuse, R92, RZ ;  /* 0x0000005c655c7210 */ /* 0x040fe20007f7e0ff */
[C---:B------:R-:W-:Y:S01]  /*3b10*/  IMAD.X R91, R102.reuse, 0x1, R91, P6 ;  /* 0x00000001665b7824 */ /* 0x040fe200030e065b */
        /* <DEDUP_REMOVED lines=36> */
[----:B0-----:R-:W0:Y:S01]  /*3d60*/  SYNCS.PHASECHK.TRANS64.TRYWAIT P6, [UR13], R65 ;  /* 0x00000041ff0075a7 */ /* 0x001e2200080c110d */
        /* <DEDUP_REMOVED lines=16> */
[----:B------:R-:W-:Y:S01]  /*3e70*/  IADD3 R34, P4, PT, R101, R34, RZ ;  /* 0x0000002265227210 */ /* 0x000fe20007f9e0ff */
[C---:B------:R-:W-:Y:S01]  /*3e80*/  IMAD.X R33, R102.reuse, 0x1, R33, P5 ;  /* 0x0000000166217824 */ /* 0x040fe200028e0621 */
[----:B------:R-:W-:Y:S01]  /*3e90*/  IADD3 R24, P5, PT, R99, R24, RZ ;  /* 0x0000001863187210 */ /* 0x000fe20007fbe0ff */
[C---:B------:R-:W-:Y:S01]  /*3ea0*/  IMAD.X R37, R102.reuse, 0x1, R37, P3 ;  /* 0x0000000166257824 */ /* 0x040fe200018e0625 */
[C---:B------:R-:W-:Y:S01]  /*3eb0*/  IADD3 R30, P3, PT, R101.reuse, R30, RZ ;  /* 0x0000001e651e7210 */ /* 0x040fe20007f7e0ff */
[----:B------:R-:W-:Y:S01]  /*3ec0*/  IMAD.X R35, R102, 0x1, R35, P4 ;  /* 0x0000000166237824 */ /* 0x000fe200020e0623 */
[----:B------:R-:W-:Y:S01]  /*3ed0*/  IADD3 R28, P4, PT, R101, R28, RZ ;  /* 0x0000001c651c7210 */ /* 0x000fe20007f9e0ff */
[----:B------:R-:W-:Y:S01]  /*3ee0*/  IMAD.X R25, R100, 0x1, R25, P5 ;  /* 0x0000000164197824 */ /* 0x000fe200028e0619 */
[C---:B------:R-:W-:Y:S01]  /*3ef0*/  IADD3 R10, P5, PT, R99.reuse, R10, RZ ;  /* 0x0000000a630a7210 */ /* 0x040fe20007fbe0ff */
[C---:B------:R-:W-:Y:S01]  /*3f00*/  IMAD.X R31, R102.reuse, 0x1, R31, P3 ;  /* 0x00000001661f7824 */ /* 0x040fe200018e061f */
[C---:B------:R-:W-:Y:S01]  /*3f10*/  IADD3 R14, P3, PT, R99.reuse, R14, RZ ;  /* 0x0000000e630e7210 */ /* 0x040fe20007f7e0ff */
[----:B------:R-:W-:Y:S01]  /*3f20*/  IMAD.X R29, R102, 0x1, R29, P4 ;  /* 0x00000001661d7824 */ /* 0x000fe200020e061d */
        /* <DEDUP_REMOVED lines=10> */
[-C--:B------:R-:W-:Y:S01]  /*3fd0*/  ISETP.GE.AND P3, PT, R69, R98.reuse, PT ;  /* 0x000000624500720c */ /* 0x080fe20003f66270 */
[C---:B------:R-:W-:Y:S01]  /*3fe0*/  IMAD.X R11, R100.reuse, 0x1, R11, P4 ;  /* 0x00000001640b7824 */ /* 0x040fe200020e060b */
[----:B------:R-:W-:Y:S01]  /*3ff0*/  ISETP.GE.AND P4, PT, R5, R98, PT ;  /* 0x000000620500720c */ /* 0x000fe20003f86270 */
[----:B------:R-:W-:Y:S01]  /*4000*/  IMAD.X R7, R100, 0x1, R7, P5 ;  /* 0x0000000164077824 */ /* 0x000fe200028e0607 */
[----:B------:R-:W-:Y:S01]  /*4010*/  PRMT R121, RZ, 0x7610, R121 ;  /* 0x00007610ff797816 */ /* 0x000fe20000000079 */
[----:B0-----:R-:W-:Y:S10]  /*4020*/  @!P6 BRA `(.L_x_8) ;  /* 0x0000003400f4e947 */ /* 0x001ff40003800000 */
.L_x_16:
[----:B------:R-:W-:Y:S01]  /*4030*/  PRMT R105, RZ, 0x7610, R105 ;  /* 0x00007610ff697816 */ /* 0x000fe20000000069 */
[----:B------:R-:W2:Y:S01]  /*4040*/  @!P3 LDG.E.U8 R121, desc[UR16][R6.64] ;  /* 0x000000100679b981 */ /* 0x000ea2000c1e1100 */
[----:B------:R-:W-:Y:S01]  /*4050*/  @!P4 IMAD.MOV.U32 R64, RZ, RZ, R8 ;  /* 0x000000ffff40c224 */ /* 0x000fe200078e0008 */
[----:B------:R-:W-:Y:S01]  /*4060*/  ISETP.GE.AND P3, PT, R9, R98, PT ;  /* 0x000000620900720c */ /* 0x000fe20003f66270 */
[----:B------:R-:W-:-:S05]  /*4070*/  @!P4 IMAD.MOV.U32 R65, RZ, RZ, R11 ;  /* 0x000000ffff41c224 */ /* 0x000fca00078e000b */
[----:B------:R0:W3:Y:S01]  /*4080*/  @!P4 LDG.E.U8 R105, desc[UR16][R64.64] ;  /* 0x000000104069c981 */ /* 0x0000e2000c1e1100 */
[----:B------:R-:W-:Y:S02]  /*4090*/  ISETP.GE.AND P4, PT, R12, R98, PT ;  /* 0x000000620c00720c */ /* 0x000fe40003f86270 */
[----:B------:R-:W-:Y:S02]  /*40a0*/  PRMT R107, RZ, 0x7610, R107 ;  /* 0x00007610ff6b7816 */ /* 0x000fe4000000006b */
[----:B------:R-:W-:Y:S02]  /*40b0*/  PRMT R109, RZ, 0x7610, R109 ;  /* 0x00007610ff6d7816 */ /* 0x000fe4000000006d */
[----:B0-----:R-:W-:Y:S02]  /*40c0*/  @!P3 IMAD.MOV.U32 R64, RZ, RZ, R10 ;  /* 0x000000ffff40b224 */ /* 0x001fe400078e000a */
[----:B------:R-:W-:-:S05]  /*40d0*/  @!P3 IMAD.MOV.U32 R65, RZ, RZ, R13 ;  /* 0x000000ffff41b224 */ /* 0x000fca00078e000d */
[----:B------:R-:W4:Y:S01]  /*40e0*/  @!P4 LDG.E.U8 R109, desc[UR16][R14.64] ;  /* 0x000000100e6dc981 */ /* 0x000f22000c1e1100 */
[----:B------:R-:W-:-:S03]  /*40f0*/  ISETP.GE.AND P4, PT, R71, R98, PT ;  /* 0x000000624700720c */ /* 0x000fc60003f86270 */
[----:B------:R0:W5:Y:S01]  /*4100*/  @!P3 LDG.E.U8 R107, desc[UR16][R64.64] ;  /* 0x00000010406bb981 */ /* 0x000162000c1e1100 */
[----:B------:R-:W-:Y:S02]  /*4110*/  ISETP.GE.AND P3, PT, R18, R98, PT ;  /* 0x000000621200720c */ /* 0x000fe40003f66270 */
[----:B------:R-:W-:Y:S02]  /*4120*/  PRMT R111, RZ, 0x7610, R111 ;  /* 0x00007610ff6f7816 */ /* 0x000fe4000000006f */
[----:B------:R-:W-:-:S06]  /*4130*/  PRMT R113, RZ, 0x7610, R113 ;  /* 0x00007610ff717816 */ /* 0x000fcc0000000071 */
[----:B------:R-:W5:Y:S01]  /*4140*/  @!P4 LDG.E.U8 R113, desc[UR16][R16.64] ;  /* 0x000000101071c981 */ /* 0x000f62000c1e1100 */
[----:B------:R-:W-:-:S03]  /*4150*/  ISETP.GE.AND P4, PT, R73, R98, PT ;  /* 0x000000624900720c */ /* 0x000fc60003f86270 */
[----:B------:R-:W5:Y:S01]  /*4160*/  @!P3 LDG.E.U8 R111, desc[UR16][R20.64] ;  /* 0x00000010146fb981 */ /* 0x000f62000c1e1100 */
[----:B------:R-:W-:Y:S02]  /*4170*/  ISETP.GE.AND P3, PT, R19, R98, PT ;  /* 0x000000621300720c */ /* 0x000fe40003f66270 */
[----:B------:R-:W-:Y:S02]  /*4180*/  PRMT R115, RZ, 0x7610, R115 ;  /* 0x00007610ff737816 */ /* 0x000fe40000000073 */
[----:B------:R-:W-:-:S06]  /*4190*/  PRMT R117, RZ, 0x7610, R117 ;  /* 0x00007610ff757816 */ /* 0x000fcc0000000075 */
[----:B------:R-:W5:Y:S04]  /*41a0*/  @!P4 LDG.E.U8 R117, desc[UR16][R24.64] ;  /* 0x000000101875c981 */ /* 0x000f68000c1e1100 */
[----:B------:R-:W5:Y:S01]  /*41b0*/  @!P3 LDG.E.U8 R115, desc[UR16][R22.64] ;  /* 0x000000101673b981 */ /* 0x000f62000c1e1100 */
[----:B------:R-:W-:Y:S01]  /*41c0*/  BAR.SYNC.DEFER_BLOCKING 0x0 ;  /* 0x0000000000007b1d */ /* 0x000fe20000010000 */
[----:B------:R-:W-:Y:S02]  /*41d0*/  ISETP.GE.AND P5, PT, R26, R98, PT ;  /* 0x000000621a00720c */ /* 0x000fe40003fa6270 */
[----:B0-----:R-:W-:Y:S02]  /*41e0*/  PRMT R65, RZ, 0x7610, R65 ;  /* 0x00007610ff417816 */ /* 0x001fe40000000041 */
[----:B------:R-:W-:-:S02]  /*41f0*/  PRMT R119, RZ, 0x7610, R119 ;  /* 0x00007610ff777816 */ /* 0x000fc40000000077 */
[----:B------:R-:W-:-:S07]  /*4200*/  PRMT R123, RZ, 0x7610, R123 ;  /* 0x00007610ff7b7816 */ /* 0x000fce000000007b */
[----:B------:R-:W5:Y:S04]  /*4210*/  @!P5 LDG.E.U8 R65, desc[UR16][R30.64] ;  /* 0x000000101e41d981 */ /* 0x000f68000c1e1100 */
[----:B------:R-:W5:Y:S01]  /*4220*/  @!P5 LDG.E.U8 R119, desc[UR16][R28.64] ;  /* 0x000000101c77d981 */ /* 0x000f62000c1e1100 */
[----:B------:R-:W-:-:S03]  /*4230*/  PRMT R125, RZ, 0x7610, R125 ;  /* 0x00007610ff7d7816 */ /* 0x000fc6000000007d */
        /* <DEDUP_REMOVED lines=14> */
[----:B------:R-:W5:Y:S04]  /*4320*/  @!P5 LDG.E.U8 R120, desc[UR16][R46.64] ;  /* 0x000000102e78d981 */ /* 0x000f68000c1e1100 */
[----:B------:R-:W5:Y:S01]  /*4330*/  @!P5 LDG.E.U8 R118, desc[UR16][R48.64] ;  /* 0x000000103076d981 */ /* 0x000f62000c1e1100 */
[----:B------:R-:W-:Y:S01]  /*4340*/  @!P5 IMAD.MOV.U32 R64, RZ, RZ, R68 ;  /* 0x000000ffff40d224 */ /* 0x000fe200078e0044 */
[----:B------:R-:W-:Y:S02]  /*4350*/  PRMT R116, RZ, 0x7610, R116 ;  /* 0x00007610ff747816 */ /* 0x000fe40000000074 */
[----:B------:R-:W-:Y:S02]  /*4360*/  PRMT R114, RZ, 0x7610, R114 ;  /* 0x00007610ff727816 */ /* 0x000fe40000000072 */
[----:B------:R-:W-:-:S02]  /*4370*/  PRMT R110, RZ, 0x7610, R110 ;  /* 0x00007610ff6e7816 */ /* 0x000fc4000000006e */
[----:B------:R-:W5:Y:S04]  /*4380*/  @!P5 LDG.E.U8 R116, desc[UR16][R50.64] ;  /* 0x000000103274d981 */ /* 0x000f68000c1e1100 */
[----:B------:R-:W5:Y:S04]  /*4390*/  @!P5 LDG.E.U8 R114, desc[UR16][R52.64] ;  /* 0x000000103472d981 */ /* 0x000f68000c1e1100 */
[----:B------:R-:W5:Y:S04]  /*43a0*/  @!P5 LDG.E.U8 R110, desc[UR16][R54.64] ;  /* 0x00000010366ed981 */ /* 0x000f68000c1e1100 */
[----:B--2---:R-:W-:Y:S04]  /*43b0*/  STS.U8 [R94+UR15+0x4800], R121 ;  /* 0x004800795e007988 */ /* 0x004fe8000800000f */
[----:B---3--:R-:W-:Y:S04]  /*43c0*/  STS.U8 [R94+UR15+0x4a00], R105 ;  /* 0x004a00695e007988 */ /* 0x008fe8000800000f */
[----:B----4-:R-:W-:Y:S04]  /*43d0*/  STS.U8 [R94+UR15+0x4e00], R109 ;  /* 0x004e006d5e007988 */ /* 0x010fe8000800000f */
[----:B-----5:R-:W-:Y:S04]  /*43e0*/  STS.U8 [R94+UR15+0x4c00], R107 ;  /* 0x004c006b5e007988 */ /* 0x020fe8000800000f */
[----:B------:R-:W-:Y:S04]  /*43f0*/  STS.U8 [R96+UR15+0x4b00], R113 ;  /* 0x004b007160007988 */ /* 0x000fe8000800000f */
[----:B------:R-:W-:Y:S04]  /*4400*/  STS.U8 [R96+UR15+0x4900], R111 ;  /* 0x0049006f60007988 */ /* 0x000fe8000800000f */
[----:B------:R-:W-:Y:S04]  /*4410*/  STS.U8 [R96+UR15+0x4f00], R117 ;  /* 0x004f007560007988 */ /* 0x000fe8000800000f */
[----:B------:R0:W-:Y:S02]  /*4420*/  STS.U8 [R96+UR15+0x4d00], R115 ;  /* 0x004d007360007988 */ /* 0x0001e4000800000f */
[----:B0-----:R-:W-:-:S02]  /*4430*/  PRMT R115, RZ, 0x7610, R115 ;  /* 0x00007610ff737816 */ /* 0x001fc40000000073 */
[----:B------:R-:W-:Y:S01]  /*4440*/  PRMT R117, RZ, 0x7610, R117 ;  /* 0x00007610ff757816 */ /* 0x000fe20000000075 */
[----:B------:R0:W-:Y:S02]  /*4450*/  STS.U8 [R94+UR15+0x2100], R65 ;  /* 0x002100415e007988 */ /* 0x0001e4000800000f */
[----:B0-----:R-:W-:-:S05]  /*4460*/  @!P5 IMAD.MOV.U32 R65, RZ, RZ, R27 ;  /* 0x000000ffff41d224 */ /* 0x001fca00078e001b */
[----:B------:R0:W2:Y:S04]  /*4470*/  @!P5 LDG.E.U8 R115, desc[UR16][R64.64] ;  /* 0x000000104073d981 */ /* 0x0000a8000c1e1100 */
[----:B------:R1:W-:Y:S01]  /*4480*/  STS.U8 [R94+UR15+0x2000], R119 ;  /* 0x002000775e007988 */ /* 0x0003e2000800000f */
[----:B0-----:R-:W-:Y:S02]  /*4490*/  @!P5 IMAD.MOV.U32 R64, RZ, RZ, R70 ;  /* 0x000000ffff40d224 */ /* 0x001fe400078e0046 */
[----:B------:R-:W-:Y:S01]  /*44a0*/  @!P5 IMAD.MOV.U32 R65, RZ, RZ, R75 ;  /* 0x000000ffff41d224 */ /* 0x000fe200078e004b */
[----:B-1----:R-:W-:-:S04]  /*44b0*/  PRMT R119, RZ, 0x7610, R119 ;  /* 0x00007610ff777816 */ /* 0x002fc80000000077 */
[----:B------:R0:W3:Y:S01]  /*44c0*/  @!P5 LDG.E.U8 R117, desc[UR16][R64.64] ;  /* 0x000000104075d981 */ /* 0x0000e2000c1e1100 */
[----:B------:R-:W-:Y:S01]  /*44d0*/  PRMT R121, RZ, 0x7610, R121 ;  /* 0x00007610ff797816 */ /* 0x000fe20000000079 */
[----:B0-----:R-:W-:Y:S02]  /*44e0*/  @!P5 IMAD.MOV.U32 R64, RZ, RZ, R72 ;  /* 0x000000ffff40d224 */ /* 0x001fe400078e0048 */
[----:B------:R-:W-:-:S05]  /*44f0*/  @!P5 IMAD.MOV.U32 R65, RZ, RZ, R77 ;  /* 0x000000ffff41d224 */ /* 0x000fca00078e004d */
[----:B------:R0:W4:Y:S04]  /*4500*/  @!P5 LDG.E.U8 R119, desc[UR16][R64.64] ;  /* 0x000000104077d981 */ /* 0x000128000c1e1100 */
[----:B------:R1:W-:Y:S01]  /*4510*/  STS.U8 [R94+UR15+0x2200], R123 ;  /* 0x0022007b5e007988 */ /* 0x0003e2000800000f */
[----:B0-----:R-:W-:Y:S02]  /*4520*/  @!P5 IMAD.MOV.U32 R64, RZ, RZ, R74 ;  /* 0x000000ffff40d224 */ /* 0x001fe400078e004a */
[----:B------:R-:W-:Y:S01]  /*4530*/  @!P5 IMAD.MOV.U32 R65, RZ, RZ, R79 ;  /* 0x000000ffff41d224 */ /* 0x000fe200078e004f */
[----:B-1----:R-:W-:-:S04]  /*4540*/  PRMT R123, RZ, 0x7610, R123 ;  /* 0x00007610ff7b7816 */ /* 0x002fc8000000007b */
[----:B------:R0:W5:Y:S04]  /*4550*/  @!P5 LDG.E.U8 R121, desc[UR16][R64.64] ;  /* 0x000000104079d981 */ /* 0x000168000c1e1100 */
        /* <DEDUP_REMOVED lines=34> */
[----:B------:R0:W5:Y:S01]  /*4780*/  @!P5 LDG.E.U8 R122, desc[UR16][R64.64] ;  /* 0x00000010407ad981 */ /* 0x000162000c1e1100 */
[----:B------:R-:W-:Y:S02]  /*4790*/  PRMT R105, RZ, 0x7610, R105 ;  /* 0x00007610ff697816 */ /* 0x000fe40000000069 */
[----:B------:R-:W-:Y:S01]  /*47a0*/  PRMT R107, RZ, 0x7610, R107 ;  /* 0x00007610ff6b7816 */ /* 0x000fe2000000006b */
[----:B------:R1:W-:Y:S01]  /*47b0*/  STS.U8 [R94+UR15+0x2a00], R118 ;  /* 0x002a00765e007988 */ /* 0x0003e2000800000f */
[----:B------:R-:W-:Y:S02]  /*47c0*/  PRMT R109, RZ, 0x7610, R109 ;  /* 0x00007610ff6d7816 */ /* 0x000fe4000000006d */
[----:B------:R-:W-:Y:S01]  /*47d0*/  PRMT R111, RZ, 0x7610, R111 ;  /* 0x00007610ff6f7816 */ /* 0x000fe2000000006f */
[----:B------:R-:W5:Y:S01]  /*47e0*/  @!P5 LDG.E.U8 R105, desc[UR16][R56.64] ;  /* 0x000000103869d981 */ /* 0x000f62000c1e1100 */
[----:B0-----:R-:W-:Y:S02]  /*47f0*/  @!P5 IMAD.MOV.U32 R64, RZ, RZ, R90 ;  /* 0x000000ffff40d224 */ /* 0x001fe400078e005a */
[----:B------:R-:W-:Y:S01]  /*4800*/  @!P5 IMAD.MOV.U32 R65, RZ, RZ, R95 ;  /* 0x000000ffff41d224 */ /* 0x000fe200078e005f */
[----:B------:R-:W-:Y:S01]  /*4810*/  PRMT R113, RZ, 0x7610, R113 ;  /* 0x00007610ff717816 */ /* 0x000fe20000000071 */
[----:B------:R-:W5:Y:S01]  /*4820*/  @!P5 LDG.E.U8 R107, desc[UR16][R58.64] ;  /* 0x000000103a6bd981 */ /* 0x000f62000c1e1100 */
[----:B-1----:R-:W-:-:S03]  /*4830*/  PRMT R118, RZ, 0x7610, R118 ;  /* 0x00007610ff767816 */ /* 0x002fc60000000076 */
[----:B------:R0:W5:Y:S04]  /*4840*/  @!P5 LDG.E.U8 R120, desc[UR16][R64.64] ;  /* 0x000000104078d981 */ /* 0x000168000c1e1100 */
[----:B------:R-:W5:Y:S04]  /*4850*/  @!P5 LDG.E.U8 R109, desc[UR16][R60.64] ;  /* 0x000000103c6dd981 */ /* 0x000f68000c1e1100 */
[----:B------:R-:W5:Y:S01]  /*4860*/  @!P5 LDG.E.U8 R111, desc[UR16][R62.64] ;  /* 0x000000103e6fd981 */ /* 0x000f62000c1e1100 */
[----:B0-----:R-:W-:Y:S02]  /*4870*/  @!P5 IMAD.MOV.U32 R64, RZ, RZ, R92 ;  /* 0x000000ffff40d224 */ /* 0x001fe400078e005c */
[----:B------:R-:W-:Y:S01]  /*4880*/  @!P5 IMAD.MOV.U32 R65, RZ, RZ, R97 ;  /* 0x000000ffff41d224 */ /* 0x000fe200078e0061 */
[----:B------:R-:W5:Y:S04]  /*4890*/  @!P5 LDG.E.U8 R113, desc[UR16][R66.64] ;  /* 0x000000104271d981 */ /* 0x000f68000c1e1100 */
[----:B------:R-:W5:Y:S04]  /*48a0*/  @!P5 LDG.E.U8 R118, desc[UR16][R64.64] ;  /* 0x000000104076d981 */ /* 0x000f68000c1e1100 */
[----:B------:R0:W-:Y:S04]  /*48b0*/  STS.U8 [R94+UR15+0x2b00], R116 ;  /* 0x002b00745e007988 */ /* 0x0001e8000800000f */
[----:B------:R0:W-:Y:S04]  /*48c0*/  STS.U8 [R94+UR15+0x2c00], R114 ;  /* 0x002c00725e007988 */ /* 0x0001e8000800000f */
[----:B------:R0:W-:Y:S01]  /*48d0*/  STS.U8 [R94+UR15+0x2d00], R110 ;  /* 0x002d006e5e007988 */ /* 0x0001e2000800000f */
[----:B------:R-:W-:Y:S01]  /*48e0*/  ULEA UR13, UR14, UR15, 0x3 ;  /* 0x0000000f0e0d7291 */ /* 0x000fe2000f8e18ff */
[----:B------:R-:W-:-:S03]  /*48f0*/  UMOV UR4, UR5 ;  /* 0x0000000500047c82 */ /* 0x000fc60008000000 */
[----:B------:R-:W-:Y:S01]  /*4900*/  UIADD3 UR13, UPT, UPT, UR13, 0x5000, URZ ;  /* 0x000050000d0d7890 */ /* 0x000fe2000fffe0ff */
[----:B--2---:R0:W-:Y:S04]  /*4910*/  STS.U8 [R94+UR15+0x3300], R115 ;  /* 0x003300735e007988 */ /* 0x0041e8000800000f */
[----:B---3--:R0:W-:Y:S04]  /*4920*/  STS.U8 [R94+UR15+0x3400], R117 ;  /* 0x003400755e007988 */ /* 0x0081e8000800000f */
[----:B----4-:R0:W-:Y:S04]  /*4930*/  STS.U8 [R94+UR15+0x3500], R119 ;  /* 0x003500775e007988 */ /* 0x0101e8000800000f */
[----:B-----5:R0:W-:Y:S04]  /*4940*/  STS.U8 [R94+UR15+0x3600], R121 ;  /* 0x003600795e007988 */ /* 0x0201e8000800000f */
        /* <DEDUP_REMOVED lines=18> */
[----:B------:R-:W-:Y:S01]  /*4a70*/  UMOV UR6, UR13 ;  /* 0x0000000d00067c82 */ /* 0x000fe20008000000 */
[----:B------:R-:W-:Y:S01]  /*4a80*/  UMOV UR7, URZ ;  /* 0x000000ff00077c82 */ /* 0x000fe20008000000 */
[----:B------:R-:W-:Y:S01]  /*4a90*/  UMOV UR9, 0x80004020 ;  /* 0x8000402000097882 */ /* 0x000fe20000000000 */
[----:B------:R-:W-:Y:S01]  /*4aa0*/  UMOV UR11, 0xc0004010 ;  /* 0xc0004010000b7882 */ /* 0x000fe20000000000 */
[----:B------:R-:W-:Y:S01]  /*4ab0*/  UMOV UR20, 0x0 ;  /* 0x0000000000147882 */ /* 0x000fe20000000000 */
[----:B------:R-:W-:Y:S01]  /*4ac0*/  UMOV UR21, 0x4408490 ;  /* 0x0440849000157882 */ /* 0x000fe20000000000 */
[----:B------:R-:W-:Y:S01]  /*4ad0*/  UMOV UR5, UR6 ;  /* 0x0000000600057c82 */ /* 0x000fe20008000000 */
[----:B------:R1:W-:Y:S01]  /*4ae0*/  UTCQMMA gdesc[UR8], gdesc[UR10], tmem[UR18], tmem[UR20], idesc[UR21], UPT ;  /* 0x00ff140a080075ea */ /* 0x0003e2000b800312 */
[----:B------:R1:W-:Y:S01]  /*4af0*/  UTCBAR [UR5], URZ ;  /* 0x000000ff050073e9 */ /* 0x0003e200080000ff */
[----:B------:R-:W-:Y:S02]  /*4b00*/  NOP ;  /* 0x0000000000007918 */ /* 0x000fe40000000000 */
.L_x_9:
[----:B------:R-:W-:Y:S01]  /*4b10*/  VIADD R103, R103, 0xffffffff ;  /* 0xffffffff67677836 */ /* 0x000fe20000000000 */
[----:B------:R-:W-:Y:S01]  /*4b20*/  UIADD3 UR14, UPT, UPT, UR14, 0x1, URZ ;  /* 0x000000010e0e7890 */ /* 0x000fe2000fffe0ff */
[----:B------:R-:W-:Y:S02]  /*4b30*/  IMAD.U32 R65, RZ, RZ, UR4 ;  /* 0x00000004ff417e24 */ /* 0x000fe4000f8e00ff */
[----:B------:R-:W-:Y:S01]  /*4b40*/  VIADD R98, R98, 0xffffffe0 ;  /* 0xffffffe062627836 */ /* 0x000fe20000000000 */
[----:B------:R-:W-:Y:S01]  /*4b50*/  ISETP.NE.U32.AND P3, PT, R103, RZ, PT ;  /* 0x000000ff6700720c */ /* 0x000fe20003f65070 */
[----:B------:R-:W-:-:S04]  /*4b60*/  UISETP.GT.AND UP0, UPT, UR14, 0x1, UPT ;  /* 0x000000010e00788c */ /* 0x000fc8000bf04270 */
[----:B-1----:R-:W-:Y:S02]  /*4b70*/  USEL UR5, URZ, 0x1, !UP0 ;  /* 0x00000001ff057887 */ /* 0x002fe4000c000000 */
[----:B------:R-:W-:Y:S02]  /*4b80*/  USEL UR14, UR14, URZ, !UP0 ;  /* 0x000000ff0e0e7287 */ /* 0x000fe4000c000000 */
[----:B------:R-:W-:-:S04]  /*4b90*/  ULOP3.LUT UR5, UR4, UR5, URZ, 0x3c, !UPT ;  /* 0x0000000504057292 */ /* 0x000fc8000f8e3cff */
[----:B------:R-:W-:Y:S08]  /*4ba0*/  @P3 BRA `(.L_x_10) ;  /* 0xffffffec00c83947 */ /* 0x000ff0000383ffff */
.L_x_7:
[----:B------:R-:W-:-:S13]  /*4bb0*/  ISETP.GE.AND P0, PT, R4, 0x20, PT ;  /* 0x000000200400780c */ /* 0x000fda0003f06270 */
[----:B------:R-:W-:Y:S05]  /*4bc0*/  @!P0 BRA `(.L_x_11) ;  /* 0x0000000000108947 */ /* 0x000fea0003800000 */
[----:B------:R-:W-:-:S06]  /*4bd0*/  USHF.L.U32 UR4, UR4, 0x1f, URZ ;  /* 0x0000001f04047899 */ /* 0x000fcc00080006ff */
[----:B------:R-:W-:-:S04]  /*4be0*/  IMAD.U32 R4, RZ, RZ, UR4 ;  /* 0x00000004ff047e24 */ /* 0x000fc8000f8e00ff */
[----:B------:R-:W1:Y:S02]  /*4bf0*/  SYNCS.PHASECHK.TRANS64.TRYWAIT P0, [UR13], R4 ;  /* 0x00000004ff0075a7 */ /* 0x000e64000800110d */
[----:B-1----:R-:W-:Y:S05]  /*4c00*/  @!P0 BRA `(.L_x_12) ;  /* 0x0000002c00088947 */ /* 0x002fea0003800000 */
.L_x_11:
[----:B------:R-:W-:Y:S01]  /*4c10*/  BAR.SYNC.DEFER_BLOCKING 0x0 ;  /* 0x0000000000007b1d */ /* 0x000fe20000010000 */
[C---:B------:R-:W-:Y:S01]  /*4c20*/  IMAD.SHL.U32 R68, R3.reuse, 0x100, RZ ;  /* 0x0000010003447824 */ /* 0x040fe200078e00ff */
[C---:B------:R-:W-:Y:S01]  /*4c30*/  LOP3.LUT R70, R3.reuse, 0x80, RZ, 0xc0, !PT ;  /* 0x0000008003467812 */ /* 0x040fe200078ec0ff */
[----:B------:R-:W-:Y:S02]  /*4c40*/  IMAD.SHL.U32 R72, R3, 0x8, RZ ;  /* 0x0000000803487824 */ /* 0x000fe400078e00ff */
[----:B------:R-:W-:Y:S01]  /*4c50*/  IMAD.IADD R71, R2, 0x1, R71 ;  /* 0x0000000102477824 */ /* 0x000fe200078e0247 */
[----:B------:R-:W-:Y:S01]  /*4c60*/  LOP3.LUT R68, R68, 0x1000, RZ, 0xc0, !PT ;  /* 0x0000100044447812 */ /* 0x000fe200078ec0ff */
[----:B------:R-:W1:Y:S01]  /*4c70*/  LDCU UR4, c[0x0][0x3b4] ;  /* 0x00007680ff0477ac */ /* 0x000e620008000800 */
[----:B------:R-:W-:-:S03]  /*4c80*/  IMAD.IADD R73, R2, 0x1, R73 ;  /* 0x0000000102497824 */ /* 0x000fc600078e0249 */
[----:B------:R-:W-:Y:S01]  /*4c90*/  VIADD R75, R68, UR15 ;  /* 0x0000000f444b7c36 */ /* 0x000fe20008000000 */
[----:B------:R-:W2:Y:S01]  /*4ca0*/  LDCU.128 UR8, c[0x0][0x390] ;  /* 0x00007200ff0877ac */ /* 0x000ea20008000c00 */
[C---:B------:R-:W-:Y:S01]  /*4cb0*/  IMAD.SHL.U32 R68, R3.reuse, 0x10, RZ ;  /* 0x0000001003447824 */ /* 0x040fe200078e00ff */
[----:B------:R-:W-:Y:S01]  /*4cc0*/  LEA.HI R3, R3, R2, RZ, 0x1a ;  /* 0x0000000203037211 */ /* 0x000fe200078fd0ff */
[----:B------:R-:W-:Y:S01]  /*4cd0*/  IMAD R74, R70, 0x40, R75 ;  /* 0x00000040464a7824 */ /* 0x000fe200078e024b */
[----:B------:R-:W-:Y:S02]  /*4ce0*/  LOP3.LUT R75, R72, 0x300, RZ, 0xc0, !PT ;  /* 0x00000300484b7812 */ /* 0x000fe400078ec0ff */
[----:B------:R-:W-:-:S04]  /*4cf0*/  LOP3.LUT R70, R68, 0xf0, RZ, 0xc0, !PT ;  /* 0x000000f044467812 */ /* 0x000fc800078ec0ff */
[----:B------:R-:W-:Y:S01]  /*4d00*/  IADD3 R70, PT, PT, R75, R74, R70 ;  /* 0x0000004a4b467210 */ /* 0x000fe20007ffe046 */
[----:B------:R-:W3:Y:S02]  /*4d10*/  @!P2 SYNCS.CCTL.IV [UR15+0x5000] ;  /* 0x00500000ff00a9b1 */ /* 0x000ee4000800000f */
[----:B---3--:R-:W-:Y:S01]  /*4d20*/  BAR.SYNC.DEFER_BLOCKING 0x0 ;  /* 0x0000000000007b1d */ /* 0x008fe20000010000 */
[----:B--2---:R-:W-:-:S05]  /*4d30*/  ISETP.GE.AND P0, PT, R0, UR10, PT ;  /* 0x0000000a00007c0c */ /* 0x004fca000bf06270 */
[----:B------:R-:W-:Y:S01]  /*4d40*/  LDTM.16dp32bit_t0_t15.x64 R4, tmem[UR12] ;  /* 0x0000000c000479ee */ /* 0x000fe20008b00000 */
[----:B------:R-:W2:Y:S01]  /*4d50*/  LDTM.16dp32bit_t16_t31.x64 R4, tmem[UR12+0x40] ;  /* 0x0000400c000479ee */ /* 0x000ea20008b20000 */
[----:B------:R-:W3:Y:S01]  /*4d60*/  @!P2 SYNCS.CCTL.IV [UR15+0x5008] ;  /* 0x00500800ff00a9b1 */ /* 0x000ee2000800000f */
[----:B------:R-:W-:Y:S01]  /*4d70*/  NOP ;  /* 0x0000000000007918 */ /* 0x000fe20000000000 */
[----:B--2---:R-:W-:Y:S02]  /*4d80*/  F2FP.SATFINITE.E5M2.F32.PACK_AB_MERGE_C R28, R29, R28, RZ ;  /* 0x0000001c1d1c723e */ /* 0x004fe400048060ff */
[----:B------:R-:W-:Y:S02]  /*4d90*/  F2FP.SATFINITE.E5M2.F32.PACK_AB_MERGE_C R36, R37, R36, RZ ;  /* 0x000000242524723e */ /* 0x000fe400048060ff */
[----:B------:R-:W-:Y:S02]  /*4da0*/  F2FP.SATFINITE.E5M2.F32.PACK_AB_MERGE_C R40, R41, R40, RZ ;  /* 0x000000282928723e */ /* 0x000fe400048060ff */
[----:B------:R-:W-:-:S02]  /*4db0*/  F2FP.SATFINITE.E5M2.F32.PACK_AB_MERGE_C R44, R45, R44, RZ ;  /* 0x0000002c2d2c723e */ /* 0x000fc400048060ff */
[----:B------:R-:W-:Y:S02]  /*4dc0*/  F2FP.SATFINITE.E5M2.F32.PACK_AB_MERGE_C R5, R5, R4, RZ ;  /* 0x000000040505723e */ /* 0x000fe400048060ff */
[----:B------:R-:W-:Y:S02]  /*4dd0*/  F2FP.SATFINITE.E5M2.F32.PACK_AB_MERGE_C R8, R9, R8, RZ ;  /* 0x000000080908723e */ /* 0x000fe400048060ff */
[----:B------:R-:W-:Y:S02]  /*4de0*/  F2FP.SATFINITE.E5M2.F32.PACK_AB_MERGE_C R12, R13, R12, RZ ;  /* 0x0000000c0d0c723e */ /* 0x000fe400048060ff */
[----:B------:R-:W-:Y:S02]  /*4df0*/  F2FP.SATFINITE.E5M2.F32.PACK_AB_MERGE_C R18, R19, R18, RZ ;  /* 0x000000121312723e */ /* 0x000fe400048060ff */
[----:B------:R-:W-:Y:S02]  /*4e00*/  F2FP.SATFINITE.E5M2.F32.PACK_AB_MERGE_C R20, R21, R20, RZ ;  /* 0x000000141514723e */ /* 0x000fe400048060ff */
[----:B------:R-:W-:-:S02]  /*4e10*/  F2FP.SATFINITE.E5M2.F32.PACK_AB_MERGE_C R24, R25, R24, RZ ;  /* 0x000000181918723e */ /* 0x000fc400048060ff */
[----:B------:R-:W-:Y:S02]  /*4e20*/  LOP3.LUT R19, R28, 0xffff, RZ, 0xc0, !PT ;  /* 0x0000ffff1c137812 */ /* 0x000fe400078ec0ff */
[----:B------:R-:W-:Y:S02]  /*4e30*/  F2FP.SATFINITE.E5M2.F32.PACK_AB_MERGE_C R14, R15, R14, RZ ;  /* 0x0000000e0f0e723e */ /* 0x000fe400048060ff */
[----:B------:R-:W-:Y:S02]  /*4e40*/  LOP3.LUT R25, R36, 0xffff, RZ, 0xc0, !PT ;  /* 0x0000ffff24197812 */ /* 0x000fe400078ec0ff */
[----:B------:R-:W-:Y:S02]  /*4e50*/  LOP3.LUT R28, R40, 0xffff, RZ, 0xc0, !PT ;  /* 0x0000ffff281c7812 */ /* 0x000fe400078ec0ff */
[----:B------:R-:W-:Y:S02]  /*4e60*/  LOP3.LUT R37, R44, 0xffff, RZ, 0xc0, !PT ;  /* 0x0000ffff2c257812 */ /* 0x000fe400078ec0ff */
[----:B------:R-:W-:-:S02]  /*4e70*/  F2FP.SATFINITE.E5M2.F32.PACK_AB_MERGE_C R6, R7, R6, RZ ;  /* 0x000000060706723e */ /* 0x000fc400048060ff */
[----:B------:R-:W-:Y:S02]  /*4e80*/  F2FP.SATFINITE.E5M2.F32.PACK_AB_MERGE_C R10, R11, R10, RZ ;  /* 0x0000000a0b0a723e */ /* 0x000fe400048060ff */
        /* <DEDUP_REMOVED lines=9> */
[----:B------:R-:W-:Y:S02]  /*4f20*/  F2FP.SATFINITE.E5M2.F32.PACK_AB_MERGE_C R38, R39, R38, RZ ;  /* 0x000000262726723e */ /* 0x000fe400048060ff */
[----:B------:R-:W-:-:S02]  /*4f30*/  F2FP.SATFINITE.E5M2.F32.PACK_AB_MERGE_C R42, R43, R42, RZ ;  /* 0x0000002a2b2a723e */ /* 0x000fc400048060ff */
[----:B------:R-:W-:Y:S02]  /*4f40*/  F2FP.SATFINITE.E5M2.F32.PACK_AB_MERGE_C R46, R47, R46, RZ ;  /* 0x0000002e2f2e723e */ /* 0x000fe400048060ff */
[----:B------:R-:W-:Y:S02]  /*4f50*/  PRMT R22, R37, 0x3340, R0 ;  /* 0x0000334025167816 */ /* 0x000fe40000000000 */
[----:B------:R-:W-:Y:S02]  /*4f60*/  PRMT R7, R25, 0x3340, R28 ;  /* 0x0000334019077816 */ /* 0x000fe4000000001c */
[----:B------:R-:W-:Y:S02]  /*4f70*/  F2FP.SATFINITE.E5M2.F32.PACK_AB_MERGE_C R32, R33, R32, RZ ;  /* 0x000000202120723e */ /* 0x000fe400048060ff */
[----:B------:R-:W-:Y:S02]  /*4f80*/  F2FP.SATFINITE.E5M2.F32.PACK_AB_MERGE_C R54, R55, R54, RZ ;  /* 0x000000363736723e */ /* 0x000fe400048060ff */
[----:B------:R-:W-:-:S02]  /*4f90*/  F2FP.SATFINITE.E5M2.F32.PACK_AB_MERGE_C R58, R59, R58, RZ ;  /* 0x0000003a3b3a723e */ /* 0x000fc400048060ff */
[----:B------:R-:W-:Y:S02]  /*4fa0*/  F2FP.SATFINITE.E5M2.F32.PACK_AB_MERGE_C R62, R63, R62, RZ ;  /* 0x0000003e3f3e723e */ /* 0x000fe400048060ff */
[----:B------:R-:W-:Y:S02]  /*4fb0*/  PRMT R20, R15, 0x3340, R0 ;  /* 0x000033400f147816 */ /* 0x000fe40000000000 */
[----:B------:R-:W-:Y:S02]  /*4fc0*/  PRMT R5, R13, 0x3340, R72 ;  /* 0x000033400d057816 */ /* 0x000fe40000000048 */
[----:B------:R-:W-:Y:S02]  /*4fd0*/  LOP3.LUT R27, R6, 0xffff, RZ, 0xc0, !PT ;  /* 0x0000ffff061b7812 */ /* 0x000fe400078ec0ff */
[----:B------:R-:W-:Y:S02]  /*4fe0*/  LOP3.LUT R36, R10, 0xffff, RZ, 0xc0, !PT ;  /* 0x0000ffff0a247812 */ /* 0x000fe400078ec0ff */
[----:B------:R-:W-:-:S02]  /*4ff0*/  LOP3.LUT R29, R14, 0xffff, RZ, 0xc0, !PT ;  /* 0x0000ffff0e1d7812 */ /* 0x000fc400078ec0ff */
[----:B------:R-:W-:Y:S02]  /*5000*/  F2FP.SATFINITE.E5M2.F32.PACK_AB_MERGE_C R34, R35, R34, RZ ;  /* 0x000000222322723e */ /* 0x000fe400048060ff */
[----:B------:R-:W-:Y:S02]  /*5010*/  F2FP.SATFINITE.E5M2.F32.PACK_AB_MERGE_C R52, R53, R52, RZ ;  /* 0x000000343534723e */ /* 0x000fe400048060ff */
[----:B------:R-:W-:Y:S02]  /*5020*/  F2FP.SATFINITE.E5M2.F32.PACK_AB_MERGE_C R56, R57, R56, RZ ;  /* 0x000000383938723e */ /* 0x000fe400048060ff */
[----:B------:R-:W-:Y:S02]  /*5030*/  F2FP.SATFINITE.E5M2.F32.PACK_AB_MERGE_C R60, R61, R60, RZ ;  /* 0x0000003c3d3c723e */ /* 0x000fe400048060ff */
[----:B------:R-:W-:Y:S02]  /*5040*/  PRMT R21, R19, 0x3340, R0 ;  /* 0x0000334013157816 */ /* 0x000fe40000000000 */
[----:B------:R-:W-:-:S02]  /*5050*/  PRMT R8, R17, 0x3340, R24 ;  /* 0x0000334011087816 */ /* 0x000fc40000000018 */
[----:B------:R-:W-:Y:S02]  /*5060*/  LOP3.LUT R31, R4, 0xffff, RZ, 0xc0, !PT ;  /* 0x0000ffff041f7812 */ /* 0x000fe400078ec0ff */
[----:B------:R-:W-:Y:S02]  /*5070*/  LOP3.LUT R40, R26, 0xffff, RZ, 0xc0, !PT ;  /* 0x0000ffff1a287812 */ /* 0x000fe400078ec0ff */
[----:B------:R-:W-:Y:S02]  /*5080*/  LOP3.LUT R33, R30, 0xffff, RZ, 0xc0, !PT ;  /* 0x0000ffff1e217812 */ /* 0x000fe400078ec0ff */
[----:B------:R-:W-:Y:S02]  /*5090*/  LOP3.LUT R38, R38, 0xffff, RZ, 0xc0, !PT ;  /* 0x0000ffff26267812 */ /* 0x000fe400078ec0ff */
[----:B------:R-:W-:Y:S02]  /*50a0*/  LOP3.LUT R35, R42, 0xffff, RZ, 0xc0, !PT ;  /* 0x0000ffff2a237812 */ /* 0x000fe400078ec0ff */
[----:B------:R-:W-:-:S02]  /*50b0*/  LOP3.LUT R39, R46, 0xffff, RZ, 0xc0, !PT ;  /* 0x0000ffff2e277812 */ /* 0x000fc400078ec0ff */
[----:B------:R-:W-:Y:S02]  /*50c0*/  PRMT R22, R7, 0x5410, R22 ;  /* 0x0000541007167816 */ /* 0x000fe40000000016 */
[----:B------:R-:W-:Y:S02]  /*50d0*/  PRMT R20, R5, 0x5410, R20 ;  /* 0x0000541005147816 */ /* 0x000fe40000000014 */
[----:B------:R-:W-:Y:S02]  /*50e0*/  LOP3.LUT R54, R54, 0xffff, RZ, 0xc0, !PT ;  /* 0x0000ffff36367812 */ /* 0x000fe400078ec0ff */
[----:B------:R-:W-:Y:S02]  /*50f0*/  LOP3.LUT R43, R58, 0xffff, RZ, 0xc0, !PT ;  /* 0x0000ffff3a2b7812 */ /* 0x000fe400078ec0ff */
[----:B------:R-:W-:Y:S02]  /*5100*/  LOP3.LUT R47, R62, 0xffff, RZ, 0xc0, !PT ;  /* 0x0000ffff3e2f7812 */ /* 0x000fe400078ec0ff */
[----:B------:R-:W-:-:S02]  /*5110*/  PRMT R7, R29, 0x3340, R0 ;  /* 0x000033401d077816 */ /* 0x000fc40000000000 */
[----:B------:R-:W-:Y:S02]  /*5120*/  PRMT R4, R27, 0x3340, R36 ;  /* 0x000033401b047816 */ /* 0x000fe40000000024 */
[----:B------:R-:W-:Y:S02]  /*5130*/  LOP3.LUT R52, R52, 0xffff, RZ, 0xc0, !PT ;  /* 0x0000ffff34347812 */ /* 0x000fe400078ec0ff */
[----:B------:R-:W-:Y:S02]  /*5140*/  LOP3.LUT R41, R56, 0xffff, RZ, 0xc0, !PT ;  /* 0x0000ffff38297812 */ /* 0x000fe400078ec0ff */
[----:B------:R-:W-:Y:S02]  /*5150*/  LOP3.LUT R45, R60, 0xffff, RZ, 0xc0, !PT ;  /* 0x0000ffff3c2d7812 */ /* 0x000fe400078ec0ff */
[----:B------:R-:W-:Y:S02]  /*5160*/  PRMT R21, R8, 0x5410, R21 ;  /* 0x0000541008157816 */ /* 0x000fe40000000015 */
[----:B------:R-:W-:-:S02]  /*5170*/  PRMT R5, R33, 0x3340, R0 ;  /* 0x0000334021057816 */ /* 0x000fc40000000000 */
[----:B------:R-:W-:Y:S02]  /*5180*/  PRMT R6, R31, 0x3340, R40 ;  /* 0x000033401f067816 */ /* 0x000fe40000000028 */
[--C-:B------:R-:W-:Y:S02]  /*5190*/  PRMT R8, R39, 0x3340, R0.reuse ;  /* 0x0000334027087816 */ /* 0x100fe40000000000 */
[----:B------:R-:W-:Y:S02]  /*51a0*/  PRMT R9, R38, 0x3340, R35 ;  /* 0x0000334026097816 */ /* 0x000fe40000000023 */
[----:B------:R-:W-:Y:S02]  /*51b0*/  PRMT R10, R47, 0x3340, R0 ;  /* 0x000033402f0a7816 */ /* 0x000fe40000000000 */
[----:B------:R-:W-:Y:S02]  /*51c0*/  PRMT R11, R54, 0x3340, R43 ;  /* 0x00003340360b7816 */ /* 0x000fe4000000002b */
[----:B------:R-:W-:-:S02]  /*51d0*/  PRMT R7, R4, 0x5410, R7 ;  /* 0x0000541004077816 */ /* 0x000fc40000000007 */
[----:B------:R-:W-:Y:S02]  /*51e0*/  PRMT R23, R45, 0x3340, R0 ;  /* 0x000033402d177816 */ /* 0x000fe40000000000 */
[----:B------:R-:W-:Y:S02]  /*51f0*/  PRMT R12, R52, 0x3340, R41 ;  /* 0x00003340340c7816 */ /* 0x000fe40000000029 */
[----:B------:R-:W-:Y:S02]  /*5200*/  PRMT R4, R6, 0x5410, R5 ;  /* 0x0000541006047816 */ /* 0x000fe40000000005 */
[----:B------:R-:W-:Y:S02]  /*5210*/  PRMT R5, R9, 0x5410, R8 ;  /* 0x0000541009057816 */ /* 0x000fe40000000008 */
[----:B------:R-:W-:Y:S02]  /*5220*/  SHF.R.U32.HI R8, RZ, 0x8, R13 ;  /* 0x00000008ff087819 */ /* 0x000fe4000001160d */
[----:B------:R-:W-:-:S02]  /*5230*/  PRMT R6, R11, 0x5410, R10 ;  /* 0x000054100b067816 */ /* 0x000fc4000000000a */
[----:B------:R-:W-:Y:S02]  /*5240*/  SHF.R.U32.HI R9, RZ, 0x8, R72 ;  /* 0x00000008ff097819 */ /* 0x000fe40000011648 */
[----:B------:R-:W-:Y:S02]  /*5250*/  PRMT R23, R12, 0x5410, R23 ;  /* 0x000054100c177816 */ /* 0x000fe40000000017 */
[----:B------:R-:W-:Y:S02]  /*5260*/  SHF.R.U32.HI R10, RZ, 0x8, R15 ;  /* 0x00000008ff0a7819 */ /* 0x000fe4000001160f */
[----:B------:R-:W-:Y:S02]  /*5270*/  SHF.R.U32.HI R11, RZ, 0x8, R17 ;  /* 0x00000008ff0b7819 */ /* 0x000fe40000011611 */
[----:B------:R-:W-:Y:S02]  /*5280*/  SHF.R.U32.HI R12, RZ, 0x8, R24 ;  /* 0x00000008ff0c7819 */ /* 0x000fe40000011618 */
[----:B------:R-:W-:-:S02]  /*5290*/  SHF.R.U32.HI R13, RZ, 0x8, R19 ;  /* 0x00000008ff0d7819 */ /* 0x000fc40000011613 */
        /* <DEDUP_REMOVED lines=8> */
[----:B------:R-:W-:Y:S02]  /*5320*/  SHF.R.U32.HI R8, RZ, 0x8, R25 ;  /* 0x00000008ff087819 */ /* 0x000fe40000011619 */
[----:B------:R-:W-:Y:S02]  /*5330*/  PRMT R24, R11, 0x3340, R12 ;  /* 0x000033400b187816 */ /* 0x000fe4000000000c */
[----:B------:R-:W-:Y:S02]  /*5340*/  PRMT R17, R13, 0x3340, R0 ;  /* 0x000033400d117816 */ /* 0x000fe40000000000 */
[----:B------:R-:W-:-:S02]  /*5350*/  SHF.R.U32.HI R9, RZ, 0x8, R28 ;  /* 0x00000008ff097819 */ /* 0x000fc4000001161c */
[----:B------:R-:W-:Y:S02]  /*5360*/  SHF.R.U32.HI R10, RZ, 0x8, R37 ;  /* 0x00000008ff0a7819 */ /* 0x000fe40000011625 */
[----:B------:R-:W-:Y:S02]  /*5370*/  SHF.R.U32.HI R11, RZ, 0x8, R52 ;  /* 0x00000008ff0b7819 */ /* 0x000fe40000011634 */
[----:B------:R-:W-:Y:S02]  /*5380*/  SHF.R.U32.HI R12, RZ, 0x8, R41 ;  /* 0x00000008ff0c7819 */ /* 0x000fe40000011629 */
[----:B------:R-:W-:Y:S02]  /*5390*/  SHF.R.U32.HI R13, RZ, 0x8, R45 ;  /* 0x00000008ff0d7819 */ /* 0x000fe4000001162d */
[----:B------:R-:W-:Y:S02]  /*53a0*/  LOP3.LUT R19, R8, 0xffff, RZ, 0xc0, !PT ;  /* 0x0000ffff08137812 */ /* 0x000fe400078ec0ff */
[----:B------:R-:W-:-:S02]  /*53b0*/  LOP3.LUT R8, R9, 0xffff, RZ, 0xc0, !PT ;  /* 0x0000ffff09087812 */ /* 0x000fc400078ec0ff */
[----:B------:R-:W-:Y:S02]  /*53c0*/  LOP3.LUT R9, R10, 0xffff, RZ, 0xc0, !PT ;  /* 0x0000ffff0a097812 */ /* 0x000fe400078ec0ff */
[----:B------:R-:W-:Y:S02]  /*53d0*/  LOP3.LUT R11, R11, 0xffff, RZ, 0xc0, !PT ;  /* 0x0000ffff0b0b7812 */ /* 0x000fe400078ec0ff */
[----:B------:R-:W-:Y:S02]  /*53e0*/  LOP3.LUT R12, R12, 0xffff, RZ, 0xc0, !PT ;  /* 0x0000ffff0c0c7812 */ /* 0x000fe400078ec0ff */
[----:B------:R-:W-:Y:S02]  /*53f0*/  LOP3.LUT R13, R13, 0xffff, RZ, 0xc0, !PT ;  /* 0x0000ffff0d0d7812 */ /* 0x000fe400078ec0ff */
[----:B------:R-:W-:Y:S02]  /*5400*/  PRMT R26, R19, 0x3340, R8 ;  /* 0x00003340131a7816 */ /* 0x000fe40000000008 */
[----:B------:R-:W-:-:S02]  /*5410*/  PRMT R19, R9, 0x3340, R0 ;  /* 0x0000334009137816 */ /* 0x000fc40000000000 */
[----:B------:R-:W-:Y:S02]  /*5420*/  PRMT R28, R11, 0x3340, R12 ;  /* 0x000033400b1c7816 */ /* 0x000fe4000000000c */
[----:B------:R-:W-:Y:S02]  /*5430*/  PRMT R25, R13, 0x3340, R0 ;  /* 0x000033400d197816 */ /* 0x000fe40000000000 */
[----:B------:R-:W-:Y:S02]  /*5440*/  SHF.R.U32.HI R8, RZ, 0x8, R27 ;  /* 0x00000008ff087819 */ /* 0x000fe4000001161b */
[----:B------:R-:W-:Y:S02]  /*5450*/  SHF.R.U32.HI R9, RZ, 0x8, R36 ;  /* 0x00000008ff097819 */ /* 0x000fe40000011624 */
[----:B------:R-:W-:Y:S02]  /*5460*/  SHF.R.U32.HI R11, RZ, 0x8, R31 ;  /* 0x00000008ff0b7819 */ /* 0x000fe4000001161f */
[----:B------:R-:W-:-:S02]  /*5470*/  SHF.R.U32.HI R12, RZ, 0x8, R40 ;  /* 0x00000008ff0c7819 */ /* 0x000fc40000011628 */
[----:B------:R-:W-:Y:S02]  /*5480*/  SHF.R.U32.HI R13, RZ, 0x8, R33 ;  /* 0x00000008ff0d7819 */ /* 0x000fe40000011621 */
[----:B------:R-:W-:Y:S02]  /*5490*/  SHF.R.U32.HI R10, RZ, 0x8, R29 ;  /* 0x00000008ff0a7819 */ /* 0x000fe4000001161d */
[----:B------:R-:W-:Y:S02]  /*54a0*/  LOP3.LUT R27, R8, 0xffff, RZ, 0xc0, !PT ;  /* 0x0000ffff081b7812 */ /* 0x000fe400078ec0ff */
[----:B------:R-:W-:Y:S02]  /*54b0*/  LOP3.LUT R8, R9, 0xffff, RZ, 0xc0, !PT ;  /* 0x0000ffff09087812 */ /* 0x000fe400078ec0ff */
[----:B------:R-:W-:Y:S02]  /*54c0*/  LOP3.LUT R13, R13, 0xffff, RZ, 0xc0, !PT ;  /* 0x0000ffff0d0d7812 */ /* 0x000fe400078ec0ff */
[----:B------:R-:W-:-:S02]  /*54d0*/  LOP3.LUT R12, R12, 0xffff, RZ, 0xc0, !PT ;  /* 0x0000ffff0c0c7812 */ /* 0x000fc400078ec0ff */
[----:B------:R-:W-:Y:S02]  /*54e0*/  LOP3.LUT R11, R11, 0xffff, RZ, 0xc0, !PT ;  /* 0x0000ffff0b0b7812 */ /* 0x000fe400078ec0ff */
[----:B------:R-:W-:Y:S02]  /*54f0*/  LOP3.LUT R9, R10, 0xffff, RZ, 0xc0, !PT ;  /* 0x0000ffff0a097812 */ /* 0x000fe400078ec0ff */
[----:B------:R-:W-:Y:S02]  /*5500*/  PRMT R30, R27, 0x3340, R8 ;  /* 0x000033401b1e7816 */ /* 0x000fe40000000008 */
[----:B------:R-:W-:Y:S02]  /*5510*/  PRMT R29, R13, 0x3340, R0 ;  /* 0x000033400d1d7816 */ /* 0x000fe40000000000 */
[----:B------:R-:W-:Y:S02]  /*5520*/  PRMT R36, R11, 0x3340, R12 ;  /* 0x000033400b247816 */ /* 0x000fe4000000000c */
[----:B------:R-:W-:-:S02]  /*5530*/  SHF.R.U32.HI R10, RZ, 0x8, R39 ;  /* 0x00000008ff0a7819 */ /* 0x000fc40000011627 */
[----:B------:R-:W-:Y:S02]  /*5540*/  PRMT R27, R9, 0x3340, R0 ;  /* 0x00003340091b7816 */ /* 0x000fe40000000000 */
[----:B------:R-:W-:Y:S02]  /*5550*/  SHF.R.U32.HI R11, RZ, 0x8, R54 ;  /* 0x00000008ff0b7819 */ /* 0x000fe40000011636 */
        /* <DEDUP_REMOVED lines=10> */
[----:B------:R-:W-:Y:S02]  /*5600*/  F2FP.SATFINITE.E5M2.F32.PACK_AB_MERGE_C R48, R49, R48, RZ ;  /* 0x000000303130723e */ /* 0x000fe400048060ff */
[----:B------:R-:W-:Y:S02]  /*5610*/  F2FP.SATFINITE.E5M2.F32.PACK_AB_MERGE_C R50, R51, R50, RZ ;  /* 0x000000323332723e */ /* 0x000fe400048060ff */
[----:B------:R-:W-:Y:S02]  /*5620*/  PRMT R13, R13, 0x3340, R0 ;  /* 0x000033400d0d7816 */ /* 0x000fe40000000000 */
[----:B------:R-:W-:Y:S02]  /*5630*/  PRMT R38, R11, 0x3340, R10 ;  /* 0x000033400b267816 */ /* 0x000fe4000000000a */
[----:B------:R-:W-:Y:S02]  /*5640*/  LOP3.LUT R18, R18, 0xffff, RZ, 0xc0, !PT ;  /* 0x0000ffff12127812 */ /* 0x000fe400078ec0ff */
[----:B------:R-:W-:-:S02]  /*5650*/  F2FP.SATFINITE.E5M2.F32.PACK_AB_MERGE_C R64, R65, R64, RZ ;  /* 0x000000404140723e */ /* 0x000fc400048060ff */
[----:B------:R-:W-:Y:S02]  /*5660*/  F2FP.SATFINITE.E5M2.F32.PACK_AB_MERGE_C R66, R67, R66, RZ ;  /* 0x000000424342723e */ /* 0x000fe400048060ff */
[----:B------:R-:W-:Y:S02]  /*5670*/  PRMT R31, R31, 0x3340, R0 ;  /* 0x000033401f1f7816 */ /* 0x000fe40000000000 */
[----:B------:R-:W-:Y:S02]  /*5680*/  PRMT R12, R8, 0x3340, R9 ;  /* 0x00003340080c7816 */ /* 0x000fe40000000009 */
[----:B------:R-:W-:Y:S01]  /*5690*/  PRMT R8, R15, 0x5410, R14 ;  /* 0x000054100f087816 */ /* 0x000fe2000000000e */
[----:B-1----:R-:W-:Y:S01]  /*56a0*/  IMAD R14, R0, UR4, RZ ;  /* 0x00000004000e7c24 */ /* 0x002fe2000f8e02ff */
[----:B------:R-:W-:Y:S02]  /*56b0*/  PRMT R27, R30, 0x5410, R27 ;  /* 0x000054101e1b7816 */ /* 0x000fe4000000001b */
[----:B------:R-:W-:-:S02]  /*56c0*/  LOP3.LUT R9, R16, 0xffff, RZ, 0xc0, !PT ;  /* 0x0000ffff10097812 */ /* 0x000fc400078ec0ff */
[----:B------:R-:W-:Y:S02]  /*56d0*/  PRMT R17, R24, 0x5410, R17 ;  /* 0x0000541018117816 */ /* 0x000fe40000000011 */
[----:B------:R-:W-:Y:S02]  /*56e0*/  PRMT R10, R26, 0x5410, R19 ;  /* 0x000054101a0a7816 */ /* 0x000fe40000000013 */
[----:B------:R-:W-:Y:S02]  /*56f0*/  PRMT R38, R38, 0x5410, R13 ;  /* 0x0000541026267816 */ /* 0x000fe4000000000d */
[----:B------:R-:W-:Y:S02]  /*5700*/  LOP3.LUT R32, R32, 0xffff, RZ, 0xc0, !PT ;  /* 0x0000ffff20207812 */ /* 0x000fe400078ec0ff */
[----:B------:R-:W-:Y:S02]  /*5710*/  LOP3.LUT R11, R48, 0xffff, RZ, 0xc0, !PT ;  /* 0x0000ffff300b7812 */ /* 0x000fe400078ec0ff */
[----:B------:R-:W-:-:S02]  /*5720*/  PRMT R16, R7, 0x4210, R18 ;  /* 0x0000421007107816 */ /* 0x000fc40000000012 */
[----:B------:R-:W-:Y:S02]  /*5730*/  LOP3.LUT R50, R50, 0xffff, RZ, 0xc0, !PT ;  /* 0x0000ffff32327812 */ /* 0x000fe400078ec0ff */
[----:B------:R-:W-:Y:S02]  /*5740*/  PRMT R25, R28, 0x5410, R25 ;  /* 0x000054101c197816 */ /* 0x000fe40000000019 */
[----:B------:R-:W-:Y:S02]  /*5750*/  PRMT R36, R36, 0x5410, R29 ;  /* 0x0000541024247816 */ /* 0x000fe4000000001d */
[----:B------:R-:W-:Y:S02]  /*5760*/  PRMT R31, R12, 0x5410, R31 ;  /* 0x000054100c1f7816 */ /* 0x000fe4000000001f */
[----:B------:R-:W-:Y:S01]  /*5770*/  LOP3.LUT R64, R64, 0xffff, RZ, 0xc0, !PT ;  /* 0x0000ffff40407812 */ /* 0x000fe200078ec0ff */
[----:B------:R-:W1:Y:S01]  /*5780*/  LDC R12, c[0x0][0x3b8] ;  /* 0x0000ee00ff0c7b82 */ /* 0x000e620000000800 */
[----:B------:R-:W-:-:S02]  /*5790*/  LOP3.LUT R13, R34, 0xffff, RZ, 0xc0, !PT ;  /* 0x0000ffff220d7812 */ /* 0x000fc400078ec0ff */
[----:B------:R-:W-:Y:S02]  /*57a0*/  LOP3.LUT R7, R66, 0xffff, RZ, 0xc0, !PT ;  /* 0x0000ffff42077812 */ /* 0x000fe400078ec0ff */
        /* <DEDUP_REMOVED lines=8> */
[--C-:B------:R-:W-:Y:S02]  /*5830*/  PRMT R23, R23, 0x4210, R64.reuse ;  /* 0x0000421017177816 */ /* 0x100fe40000000040 */
[----:B------:R-:W-:Y:S01]  /*5840*/  PRMT R11, R25, 0x5210, R64 ;  /* 0x00005210190b7816 */ /* 0x000fe20000000040 */
[----:B-1----:R-:W-:Y:S01]  /*5850*/  IMAD R29, R73, R12, RZ ;  /* 0x0000000c491d7224 */ /* 0x002fe200078e02ff */
[--C-:B------:R-:W-:Y:S01]  /*5860*/  PRMT R17, R4, 0x4210, R13.reuse ;  /* 0x0000421004117816 */ /* 0x100fe2000000000d */
[----:B---3--:R-:W-:Y:S01]  /*5870*/  STS.128 [R70], R20 ;  /* 0x0000001446007388 */ /* 0x008fe20000000c00 */
[----:B------:R-:W-:-:S02]  /*5880*/  PRMT R49, R36, 0x5210, R13 ;  /* 0x0000521024317816 */ /* 0x000fc4000000000d */
[----:B------:R-:W-:Y:S01]  /*5890*/  PRMT R50, R31, 0x5210, R50 ;  /* 0x000052101f327816 */ /* 0x000fe20000000032 */
[----:B------:R1:W-:Y:S01]  /*58a0*/  STS.128 [R70+0x400], R8 ;  /* 0x0004000846007388 */ /* 0x0003e20000000c00 */
[--C-:B------:R-:W-:Y:S02]  /*58b0*/  PRMT R19, R6, 0x4210, R7.reuse ;  /* 0x0000421006137816 */ /* 0x100fe40000000007 */
[----:B------:R-:W-:Y:S02]  /*58c0*/  PRMT R51, R38, 0x5210, R7 ;  /* 0x0000521026337816 */ /* 0x000fe40000000007 */
[----:B------:R-:W-:Y:S01]  /*58d0*/  LOP3.LUT R15, R68, 0xff0, RZ, 0xc0, !PT ;  /* 0x00000ff0440f7812 */ /* 0x000fe200078ec0ff */
[----:B------:R2:W-:Y:S01]  /*58e0*/  STS.128 [R70+0x800], R16 ;  /* 0x0008001046007388 */ /* 0x0005e20000000c00 */
[----:B------:R-:W-:Y:S02]  /*58f0*/  LOP3.LUT R13, R2, R69, RZ, 0xfc, !PT ;  /* 0x00000045020d7212 */ /* 0x000fe400078efcff */
[C---:B------:R-:W-:Y:S01]  /*5900*/  IADD3 R0, P3, PT, R14.reuse, UR8, RZ ;  /* 0x000000080e007c10 */ /* 0x040fe2000ff7e0ff */
[----:B------:R-:W-:Y:S01]  /*5910*/  STS.128 [R70+0xc00], R48 ;  /* 0x000c003046007388 */ /* 0x000fe20000000c00 */
[C---:B------:R-:W-:Y:S01]  /*5920*/  ISETP.LT.AND P2, PT, R13.reuse, UR11, !P0 ;  /* 0x0000000b0d007c0c */ /* 0x040fe2000c741270 */
[----:B------:R-:W-:Y:S01]  /*5930*/  IMAD R27, R13, R12, RZ ;  /* 0x0000000c0d1b7224 */ /* 0x000fe200078e02ff */
[----:B------:R-:W-:Y:S01]  /*5940*/  LEA.HI.X.SX32 R14, R14, UR9, 0x1, P3 ;  /* 0x000000090e0e7c11 */ /* 0x000fe200098f0eff */
[----:B------:R-:W-:Y:S01]  /*5950*/  BAR.SYNC.DEFER_BLOCKING 0x0 ;  /* 0x0000000000007b1d */ /* 0x000fe20000010000 */
[----:B------:R-:W-:-:S02]  /*5960*/  LOP3.LUT R35, R2, 0x14, R69, 0xfe, !PT ;  /* 0x0000001402237812 */ /* 0x000fc400078efe45 */
[----:B-1----:R-:W-:Y:S02]  /*5970*/  IADD3 R8, P3, PT, R27, R0, RZ ;  /* 0x000000001b087210 */ /* 0x002fe40007f7e0ff */
[C-C-:B------:R-:W-:Y:S01]  /*5980*/  LOP3.LUT R11, R2.reuse, 0x8, R69.reuse, 0xfe, !PT ;  /* 0x00000008020b7812 */ /* 0x140fe200078efe45 */
[----:B------:R-:W-:Y:S01]  /*5990*/  IMAD R21, R35, R12, RZ ;  /* 0x0000000c23157224 */ /* 0x000fe200078e02ff */
[----:B------:R-:W-:Y:S01]  /*59a0*/  LEA.HI.X.SX32 R9, R27, R14, 0x1, P3 ;  /* 0x0000000e1b097211 */ /* 0x000fe200018f0eff */
[-C--:B--2---:R-:W-:Y:S01]  /*59b0*/  IMAD R17, R71, R12.reuse, RZ ;  /* 0x0000000c47117224 */ /* 0x084fe200078e02ff */
[----:B------:R-:W-:Y:S01]  /*59c0*/  LOP3.LUT R33, R2, 0x18, R69, 0xfe, !PT ;  /* 0x0000001802217812 */ /* 0x000fe200078efe45 */
[----:B------:R-:W-:Y:S01]  /*59d0*/  IMAD R27, R12, 0x20, R27 ;  /* 0x000000200c1b7824 */ /* 0x000fe200078e021b */
[C-C-:B------:R-:W-:Y:S02]  /*59e0*/  LOP3.LUT R39, R2.reuse, 0x10, R69.reuse, 0xfe, !PT ;  /* 0x0000001002277812 */ /* 0x140fe400078efe45 */
[----:B------:R-:W-:Y:S01]  /*59f0*/  LOP3.LUT R25, R2, 0x4, R69, 0xfe, !PT ;  /* 0x0000000402197812 */ /* 0x000fe200078efe45 */
[----:B------:R-:W-:Y:S01]  /*5a00*/  IMAD R23, R33, R12, RZ ;  /* 0x0000000c21177224 */ /* 0x000fe200078e02ff */
[----:B------:R-:W-:Y:S01]  /*5a10*/  IADD3 R16, P4, PT, R17, R0, RZ ;  /* 0x0000000011107210 */ /* 0x000fe20007f9e0ff */
[-C--:B------:R-:W-:Y:S01]  /*5a20*/  IMAD R19, R39, R12.reuse, RZ ;  /* 0x0000000c27137224 */ /* 0x080fe200078e02ff */
[C---:B------:R-:W-:Y:S01]  /*5a30*/  ISETP.LT.AND P5, PT, R25.reuse, UR11, !P0 ;  /* 0x0000000b19007c0c */ /* 0x040fe2000c7a1270 */
[----:B------:R-:W-:Y:S01]  /*5a40*/  IMAD R25, R25, R12, RZ ;  /* 0x0000000c19197224 */ /* 0x000fe200078e02ff */
[----:B------:R-:W-:-:S02]  /*5a50*/  LEA.HI.X.SX32 R17, R17, R14, 0x1, P4 ;  /* 0x0000000e11117211 */ /* 0x000fc400020f0eff */
[-C--:B------:R-:W-:Y:S02]  /*5a60*/  IADD3 R18, P3, PT, R19, R0.reuse, RZ ;  /* 0x0000000013127210 */ /* 0x080fe40007f7e0ff */
[----:B------:R-:W-:Y:S01]  /*5a70*/  IADD3 R22, P4, PT, R23, R0, RZ ;  /* 0x0000000017167210 */ /* 0x000fe20007f9e0ff */
[----:B------:R-:W1:Y:S01]  /*5a80*/  LDS.128 R4, [R15+UR15] ;  /* 0x0000000f0f047984 */ /* 0x000e620008000c00 */
[-C--:B------:R-:W-:Y:S02]  /*5a90*/  LEA.HI.X.SX32 R19, R19, R14.reuse, 0x1, P3 ;  /* 0x0000000e13137211 */ /* 0x080fe400018f0eff */
[----:B------:R-:W-:Y:S02]  /*5aa0*/  LEA.HI.X.SX32 R23, R23, R14, 0x1, P4 ;  /* 0x0000000e17177211 */ /* 0x000fe400020f0eff */
[----:B------:R-:W-:Y:S02]  /*5ab0*/  IADD3 R24, P3, PT, R29, R0, RZ ;  /* 0x000000001d187210 */ /* 0x000fe40007f7e0ff */
[----:B------:R-:W-:-:S02]  /*5ac0*/  ISETP.LT.AND P4, PT, R71, UR11, !P0 ;  /* 0x0000000b47007c0c */ /* 0x000fc4000c781270 */
[----:B------:R-:W-:Y:S01]  /*5ad0*/  LOP3.LUT R2, R13, 0xf4, RZ, 0xfc, !PT ;  /* 0x000000f40d027812 */ /* 0x000fe200078efcff */
[----:B------:R-:W-:Y:S01]  /*5ae0*/  LDS.128 R68, [R68+UR15+0x3000] ;  /* 0x0030000f44447984 */ /* 0x000fe20008000c00 */
[C---:B-1----:R-:W-:Y:S02]  /*5af0*/  PRMT R31, R4.reuse, 0x7770, RZ ;  /* 0x00007770041f7816 */ /* 0x042fe400000000ff */
[----:B------:R-:W-:-:S03]  /*5b00*/  PRMT R37, R4, 0x7771, RZ ;  /* 0x0000777104257816 */ /* 0x000fc600000000ff */
[----:B------:R1:W-:Y:S01]  /*5b10*/  @P2 STG.E.U8 desc[UR16][R8.64], R31 ;  /* 0x0000001f08002986 */ /* 0x0003e2000c101110 */
[C---:B------:R-:W-:Y:S01]  /*5b20*/  ISETP.LT.AND P2, PT, R11.reuse, UR11, !P0 ;  /* 0x0000000b0b007c0c */ /* 0x040fe2000c741270 */
[----:B------:R-:W-:-:S05]  /*5b30*/  IMAD R11, R11, R12, RZ ;  /* 0x0000000c0b0b7224 */ /* 0x000fca00078e02ff */
[----:B------:R-:W-:-:S04]  /*5b40*/  IADD3 R10, P6, PT, R11, R0, RZ ;  /* 0x000000000b0a7210 */ /* 0x000fc80007fde0ff */
[----:B------:R-:W-:Y:S02]  /*5b50*/  LEA.HI.X.SX32 R11, R11, R14, 0x1, P6 ;  /* 0x0000000e0b0b7211 */ /* 0x000fe400030f0eff */
[----:B------:R-:W-:Y:S02]  /*5b60*/  IADD3 R20, P6, PT, R21, R0, RZ ;  /* 0x0000000015147210 */ /* 0x000fe40007fde0ff */
[----:B-1----:R-:W-:Y:S02]  /*5b70*/  PRMT R31, R5, 0x7771, RZ ;  /* 0x00007771051f7816 */ /* 0x002fe400000000ff */
[----:B------:R-:W-:Y:S02]  /*5b80*/  LEA.HI.X.SX32 R21, R21, R14, 0x1, P6 ;  /* 0x0000000e15157211 */ /* 0x000fe400030f0eff */
[----:B------:R-:W-:-:S04]  /*5b90*/  IADD3 R8, P6, PT, R25, R0, RZ ;  /* 0x0000000019087210 */ /* 0x000fc80007fde0ff */
[-C--:B------:R-:W-:Y:S02]  /*5ba0*/  LEA.HI.X.SX32 R9, R25, R14.reuse, 0x1, P6 ;  /* 0x0000000e19097211 */ /* 0x080fe400030f0eff */
[----:B------:R-:W-:Y:S02]  /*5bb0*/  LEA.HI.X.SX32 R25, R29, R14, 0x1, P3 ;  /* 0x0000000e1d197211 */ /* 0x000fe400018f0eff */
[----:B------:R-:W-:Y:S01]  /*5bc0*/  ISETP.LT.AND P6, PT, R39, UR11, !P0 ;  /* 0x0000000b27007c0c */ /* 0x000fe2000c7c1270 */
[----:B------:R-:W-:Y:S01]  /*5bd0*/  @P5 STG.E.U8 desc[UR16][R8.64], R37 ;  /* 0x0000002508005986 */ /* 0x000fe2000c101110 */
[C---:B------:R-:W-:Y:S02]  /*5be0*/  PRMT R29, R4.reuse, 0x7772, RZ ;  /* 0x00007772041d7816 */ /* 0x040fe400000000ff */
[----:B------:R-:W-:Y:S02]  /*5bf0*/  ISETP.LT.AND P5, PT, R35, UR11, !P0 ;  /* 0x0000000b23007c0c */ /* 0x000fe4000c7a1270 */
[----:B------:R-:W-:Y:S01]  /*5c00*/  PRMT R35, R4, 0x7773, RZ ;  /* 0x0000777304237816 */ /* 0x000fe200000000ff */
[----:B------:R1:W-:Y:S01]  /*5c10*/  @P2 STG.E.U8 desc[UR16][R10.64], R29 ;  /* 0x0000001d0a002986 */ /* 0x0003e2000c101110 */
[----:B------:R-:W-:-:S02]  /*5c20*/  ISETP.LT.AND P2, PT, R33, UR11, !P0 ;  /* 0x0000000b21007c0c */ /* 0x000fc4000c741270 */
[----:B------:R-:W-:Y:S01]  /*5c30*/  PRMT R33, R5, 0x7770, RZ ;  /* 0x0000777005217816 */ /* 0x000fe200000000ff */
[----:B------:R2:W-:Y:S01]  /*5c40*/  @P4 STG.E.U8 desc[UR16][R16.64], R35 ;  /* 0x0000002310004986 */ /* 0x0005e2000c101110 */
[----:B------:R-:W-:Y:S02]  /*5c50*/  ISETP.LT.AND P3, PT, R2, UR11, !P0 ;  /* 0x0000000b02007c0c */ /* 0x000fe4000c761270 */
[----:B------:R-:W-:Y:S01]  /*5c60*/  ISETP.LT.AND P4, PT, R73, UR11, !P0 ;  /* 0x0000000b49007c0c */ /* 0x000fe2000c781270 */
[----:B------:R3:W-:Y:S01]  /*5c70*/  @P6 STG.E.U8 desc[UR16][R18.64], R33 ;  /* 0x0000002112006986 */ /* 0x0007e2000c101110 */
[----:B------:R-:W-:Y:S02]  /*5c80*/  LOP3.LUT R2, R13, 0x24, RZ, 0xfc, !PT ;  /* 0x000000240d027812 */ /* 0x000fe400078efcff */
[----:B-1----:R-:W-:Y:S01]  /*5c90*/  PRMT R29, R5, 0x7772, RZ ;  /* 0x00007772051d7816 */ /* 0x002fe200000000ff */
[----:B------:R1:W-:Y:S01]  /*5ca0*/  @P5 STG.E.U8 desc[UR16][R20.64], R31 ;  /* 0x0000001f14005986 */ /* 0x0003e2000c101110 */
[----:B------:R-:W-:Y:S01]  /*5cb0*/  ISETP.LT.AND P6, PT, R2, UR11, !P0 ;  /* 0x0000000b02007c0c */ /* 0x000fe2000c7c1270 */
[----:B------:R-:W-:Y:S01]  /*5cc0*/  IMAD R11, R12, 0x4, R27 ;  /* 0x000000040c0b7824 */ /* 0x000fe200078e021b */
[----:B------:R-:W-:Y:S01]  /*5cd0*/  LOP3.LUT R2, R13, 0x20, RZ, 0xfc, !PT ;  /* 0x000000200d027812 */ /* 0x000fe200078efcff */
[----:B------:R-:W-:Y:S01]  /*5ce0*/  @P2 STG.E.U8 desc[UR16][R22.64], R29 ;  /* 0x0000001d16002986 */ /* 0x000fe2000c101110 */
[----:B--2---:R-:W-:-:S02]  /*5cf0*/  PRMT R17, R5, 0x7773, RZ ;  /* 0x0000777305117816 */ /* 0x004fc400000000ff */
[----:B------:R-:W-:Y:S01]  /*5d00*/  ISETP.LT.AND P5, PT, R2, UR11, !P0 ;  /* 0x0000000b02007c0c */ /* 0x000fe2000c7a1270 */
[----:B---3--:R-:W-:Y:S01]  /*5d10*/  VIADD R19, R3, 0x2c ;  /* 0x0000002c03137836 */ /* 0x008fe20000000000 */
[-C--:B------:R-:W-:Y:S01]  /*5d20*/  IADD3 R4, P2, PT, R27, R0.reuse, RZ ;  /* 0x000000001b047210 */ /* 0x080fe20007f5e0ff */
[----:B------:R2:W-:Y:S01]  /*5d30*/  @P4 STG.E.U8 desc[UR16][R24.64], R17 ;  /* 0x0000001118004986 */ /* 0x0005e2000c101110 */
[----:B------:R-:W-:Y:S02]  /*5d40*/  IADD3 R8, P4, PT, R11, R0, RZ ;  /* 0x000000000b087210 */ /* 0x000fe40007f9e0ff */
[-C--:B------:R-:W-:Y:S02]  /*5d50*/  LEA.HI.X.SX32 R5, R27, R14.reuse, 0x1, P2 ;  /* 0x0000000e1b057211 */ /* 0x080fe400010f0eff */
[----:B------:R-:W-:Y:S02]  /*5d60*/  PRMT R27, R6, 0x7770, RZ ;  /* 0x00007770061b7816 */ /* 0x000fe400000000ff */
[----:B------:R-:W-:Y:S01]  /*5d70*/  LEA.HI.X.SX32 R9, R11, R14, 0x1, P4 ;  /* 0x0000000e0b097211 */ /* 0x000fe200020f0eff */
[----:B------:R-:W-:Y:S01]  /*5d80*/  IMAD R11, R12, 0x4, R11 ;  /* 0x000000040c0b7824 */ /* 0x000fe200078e020b */
[----:B-1----:R-:W-:Y:S01]  /*5d90*/  PRMT R21, R6, 0x7771, RZ ;  /* 0x0000777106157816 */ /* 0x002fe200000000ff */
[----:B------:R1:W-:Y:S01]  /*5da0*/  @P5 STG.E.U8 desc[UR16][R4.64], R27 ;  /* 0x0000001b04005986 */ /* 0x0003e2000c101110 */
[----:B------:R-:W-:Y:S01]  /*5db0*/  LOP3.LUT R2, R13, 0x28, RZ, 0xfc, !PT ;  /* 0x000000280d027812 */ /* 0x000fe200078efcff */
[----:B--2---:R-:W-:Y:S01]  /*5dc0*/  IMAD R17, R19, R12, RZ ;  /* 0x0000000c13117224 */ /* 0x004fe200078e02ff */
[----:B------:R-:W-:Y:S01]  /*5dd0*/  LOP3.LUT R10, R13, 0x30, RZ, 0xfc, !PT ;  /* 0x000000300d0a7812 */ /* 0x000fe200078efcff */
[----:B------:R2:W-:Y:S01]  /*5de0*/  @P6 STG.E.U8 desc[UR16][R8.64], R21 ;  /* 0x0000001508006986 */ /* 0x0005e2000c101110 */
[----:B------:R-:W-:-:S02]  /*5df0*/  IADD3 R16, P5, PT, R11, R0, RZ ;  /* 0x000000000b107210 */ /* 0x000fc40007fbe0ff */
[----:B------:R-:W-:Y:S02]  /*5e00*/  IADD3 R18, P6, PT, R17, R0, RZ ;  /* 0x0000000011127210 */ /* 0x000fe40007fde0ff */
[----:B------:R-:W-:Y:S02]  /*5e10*/  ISETP.LT.AND P2, PT, R2, UR11, !P0 ;  /* 0x0000000b02007c0c */ /* 0x000fe4000c741270 */
[----:B------:R-:W-:Y:S01]  /*5e20*/  ISETP.LT.AND P4, PT, R19, UR11, !P0 ;  /* 0x0000000b13007c0c */ /* 0x000fe2000c781270 */
[C---:B-1----:R-:W-:Y:S01]  /*5e30*/  IMAD R5, R12.reuse, 0x8, R11 ;  /* 0x000000080c057824 */ /* 0x042fe200078e020b */
[-C--:B------:R-:W-:Y:S02]  /*5e40*/  LEA.HI.X.SX32 R19, R17, R14.reuse, 0x1, P6 ;  /* 0x0000000e11137211 */ /* 0x080fe400030f0eff */
[----:B------:R-:W-:Y:S01]  /*5e50*/  LEA.HI.X.SX32 R17, R11, R14, 0x1, P5 ;  /* 0x0000000e0b117211 */ /* 0x000fe200028f0eff */
[----:B------:R-:W-:Y:S01]  /*5e60*/  IMAD R23, R12, 0x4, R5 ;  /* 0x000000040c177824 */ /* 0x000fe200078e0205 */
[----:B------:R-:W-:-:S02]  /*5e70*/  ISETP.LT.AND P6, PT, R10, UR11, !P0 ;  /* 0x0000000b0a007c0c */ /* 0x000fc4000c7c1270 */
[----:B------:R-:W1:Y:S01]  /*5e80*/  LDS.128 R8, [R15+UR15+0x1000] ;  /* 0x0010000f0f087984 */ /* 0x000e620008000c00 */
[C---:B------:R-:W-:Y:S02]  /*5e90*/  PRMT R25, R6.reuse, 0x7772, RZ ;  /* 0x0000777206197816 */ /* 0x040fe400000000ff */
[----:B------:R-:W-:Y:S02]  /*5ea0*/  PRMT R27, R6, 0x7773, RZ ;  /* 0x00007773061b7816 */ /* 0x000fe400000000ff */
[----:B------:R-:W-:Y:S01]  /*5eb0*/  LOP3.LUT R2, R13, 0x34, RZ, 0xfc, !PT ;  /* 0x000000340d027812 */ /* 0x000fe200078efcff */
[----:B------:R3:W-:Y:S01]  /*5ec0*/  @P2 STG.E.U8 desc[UR16][R16.64], R25 ;  /* 0x0000001910002986 */ /* 0x0007e2000c101110 */
[-C--:B------:R-:W-:Y:S02]  /*5ed0*/  IADD3 R4, P2, PT, R5, R0.reuse, RZ ;  /* 0x0000000005047210 */ /* 0x080fe40007f5e0ff */
[----:B------:R-:W-:Y:S01]  /*5ee0*/  ISETP.LT.AND P5, PT, R2, UR11, !P0 ;  /* 0x0000000b02007c0c */ /* 0x000fe2000c7a1270 */
[----:B------:R4:W-:Y:S01]  /*5ef0*/  @P4 STG.E.U8 desc[UR16][R18.64], R27 ;  /* 0x0000001b12004986 */ /* 0x0009e2000c101110 */
[----:B------:R-:W-:-:S02]  /*5f00*/  IADD3 R20, P4, PT, R23, R0, RZ ;  /* 0x0000000017147210 */ /* 0x000fc40007f9e0ff */
[----:B------:R-:W-:Y:S02]  /*5f10*/  LOP3.LUT R2, R13, 0x38, RZ, 0xfc, !PT ;  /* 0x000000380d027812 */ /* 0x000fe400078efcff */
[-C--:B--2---:R-:W-:Y:S01]  /*5f20*/  LEA.HI.X.SX32 R21, R23, R14.reuse, 0x1, P4 ;  /* 0x0000000e17157211 */ /* 0x084fe200020f0eff */
[----:B------:R-:W-:Y:S01]  /*5f30*/  IMAD R23, R12, 0x4, R23 ;  /* 0x000000040c177824 */ /* 0x000fe200078e0217 */
[----:B------:R-:W-:Y:S01]  /*5f40*/  LEA.HI.X.SX32 R5, R5, R14, 0x1, P2 ;  /* 0x0000000e05057211 */ /* 0x000fe200010f0eff */
[----:B---3--:R-:W-:Y:S01]  /*5f50*/  VIADD R17, R3, 0x3c ;  /* 0x0000003c03117836 */ /* 0x008fe20000000000 */
[----:B------:R-:W-:Y:S02]  /*5f60*/  PRMT R29, R7, 0x7770, RZ ;  /* 0x00007770071d7816 */ /* 0x000fe400000000ff */
[----:B------:R-:W-:Y:S01]  /*5f70*/  ISETP.LT.AND P2, PT, R2, UR11, !P0 ;  /* 0x0000000b02007c0c */ /* 0x000fe2000c741270 */
[----:B----4-:R-:W-:Y:S01]  /*5f80*/  IMAD R19, R17, R12, RZ ;  /* 0x0000000c11137224 */ /* 0x010fe200078e02ff */
[----:B------:R-:W-:Y:S01]  /*5f90*/  PRMT R25, R7, 0x7771, RZ ;  /* 0x0000777107197816 */ /* 0x000fe200000000ff */
[----:B------:R2:W-:Y:S01]  /*5fa0*/  @P6 STG.E.U8 desc[UR16][R4.64], R29 ;  /* 0x0000001d04006986 */ /* 0x0005e2000c101110 */
[----:B------:R-:W-:-:S02]  /*5fb0*/  IADD3 R16, P4, PT, R23, R0, RZ ;  /* 0x0000000017107210 */ /* 0x000fc40007f9e0ff */
[----:B------:R-:W-:Y:S01]  /*5fc0*/  LOP3.LUT R2, R13, 0x40, RZ, 0xfc, !PT ;  /* 0x000000400d027812 */ /* 0x000fe200078efcff */
[----:B------:R3:W-:Y:S01]  /*5fd0*/  @P5 STG.E.U8 desc[UR16][R20.64], R25 ;  /* 0x0000001914005986 */ /* 0x0007e2000c101110 */
[----:B------:R-:W-:Y:S02]  /*5fe0*/  ISETP.LT.AND P5, PT, R17, UR11, !P0 ;  /* 0x0000000b11007c0c */ /* 0x000fe4000c7a1270 */
[----:B------:R-:W-:Y:S01]  /*5ff0*/  LEA.HI.X.SX32 R17, R23, R14, 0x1, P4 ;  /* 0x0000000e17117211 */ /* 0x000fe200020f0eff */
[----:B------:R-:W-:Y:S01]  /*6000*/  IMAD R23, R12, 0x8, R23 ;  /* 0x000000080c177824 */ /* 0x000fe200078e0217 */
[----:B------:R-:W-:Y:S02]  /*6010*/  PRMT R27, R7, 0x7772, RZ ;  /* 0x00007772071b7816 */ /* 0x000fe400000000ff */
[----:B------:R-:W-:Y:S02]  /*6020*/  ISETP.LT.AND P4, PT, R2, UR11, !P0 ;  /* 0x0000000b02007c0c */ /* 0x000fe4000c781270 */
[----:B--2---:R-:W-:Y:S01]  /*6030*/  IADD3 R4, P6, PT, R19, R0, RZ ;  /* 0x0000000013047210 */ /* 0x004fe20007fde0ff */
[----:B------:R2:W-:Y:S01]  /*6040*/  @P2 STG.E.U8 desc[UR16][R16.64], R27 ;  /* 0x0000001b10002986 */ /* 0x0005e2000c101110 */
[----:B------:R-:W-:Y:S01]  /*6050*/  LOP3.LUT R2, R13, 0x44, RZ, 0xfc, !PT ;  /* 0x000000440d027812 */ /* 0x000fe200078efcff */
[----:B---3--:R-:W-:Y:S01]  /*6060*/  IMAD R21, R12, 0x4, R23 ;  /* 0x000000040c157824 */ /* 0x008fe200078e0217 */
[----:B------:R-:W-:-:S02]  /*6070*/  LEA.HI.X.SX32 R5, R19, R14, 0x1, P6 ;  /* 0x0000000e13057211 */ /* 0x000fc400030f0eff */
[----:B------:R-:W-:Y:S02]  /*6080*/  IADD3 R6, P6, PT, R23, R0, RZ ;  /* 0x0000000017067210 */ /* 0x000fe40007fde0ff */
[----:B------:R-:W-:Y:S02]  /*6090*/  ISETP.LT.AND P2, PT, R2, UR11, !P0 ;  /* 0x0000000b02007c0c */ /* 0x000fe4000c741270 */
[----:B------:R-:W-:Y:S02]  /*60a0*/  PRMT R25, R7, 0x7773, RZ ;  /* 0x0000777307197816 */ /* 0x000fe400000000ff */
[----:B------:R-:W-:Y:S01]  /*60b0*/  LEA.HI.X.SX32 R7, R23, R14, 0x1, P6 ;  /* 0x0000000e17077211 */ /* 0x000fe200030f0eff */
[----:B--2---:R-:W-:Y:S01]  /*60c0*/  VIADD R17, R3, 0x4c ;  /* 0x0000004c03117836 */ /* 0x004fe20000000000 */
[----:B------:R-:W-:Y:S01]  /*60d0*/  IADD3 R18, P6, PT, R21, R0, RZ ;  /* 0x0000000015127210 */ /* 0x000fe20007fde0ff */
[----:B------:R2:W-:Y:S01]  /*60e0*/  @P5 STG.E.U8 desc[UR16][R4.64], R25 ;  /* 0x0000001904005986 */ /* 0x0005e2000c101110 */
[----:B-1----:R-:W-:-:S02]  /*60f0*/  PRMT R29, R8, 0x7770, RZ ;  /* 0x00007770081d7816 */ /* 0x002fc400000000ff */
[----:B------:R-:W-:Y:S01]  /*6100*/  LEA.HI.X.SX32 R19, R21, R14, 0x1, P6 ;  /* 0x0000000e15137211 */ /* 0x000fe200030f0eff */
[----:B------:R-:W-:Y:S01]  /*6110*/  IMAD R21, R12, 0x4, R21 ;  /* 0x000000040c157824 */ /* 0x000fe200078e0215 */
[----:B------:R-:W-:Y:S01]  /*6120*/  PRMT R27, R8, 0x7771, RZ ;  /* 0x00007771081b7816 */ /* 0x000fe200000000ff */
[----:B------:R1:W-:Y:S01]  /*6130*/  @P4 STG.E.U8 desc[UR16][R6.64], R29 ;  /* 0x0000001d06004986 */ /* 0x0003e2000c101110 */
[----:B------:R-:W-:Y:S02]  /*6140*/  LOP3.LUT R2, R13, 0x48, RZ, 0xfc, !PT ;  /* 0x000000480d027812 */ /* 0x000fe400078efcff */
[C---:B------:R-:W-:Y:S01]  /*6150*/  ISETP.LT.AND P6, PT, R17.reuse, UR11, !P0 ;  /* 0x0000000b11007c0c */ /* 0x040fe2000c7c1270 */
[----:B------:R3:W-:Y:S01]  /*6160*/  @P2 STG.E.U8 desc[UR16][R18.64], R27 ;  /* 0x0000001b12002986 */ /* 0x0007e2000c101110 */
[----:B------:R-:W-:Y:S01]  /*6170*/  ISETP.LT.AND P5, PT, R2, UR11, !P0 ;  /* 0x0000000b02007c0c */ /* 0x000fe2000c7a1270 */
[----:B--2---:R-:W-:Y:S01]  /*6180*/  IMAD R5, R17, R12, RZ ;  /* 0x0000000c11057224 */ /* 0x004fe200078e02ff */
[----:B------:R-:W-:-:S02]  /*6190*/  IADD3 R16, P2, PT, R21, R0, RZ ;  /* 0x0000000015107210 */ /* 0x000fc40007f5e0ff */
[----:B------:R-:W-:Y:S02]  /*61a0*/  LOP3.LUT R2, R13, 0x50, RZ, 0xfc, !PT ;  /* 0x000000500d027812 */ /* 0x000fe400078efcff */
[----:B------:R-:W-:Y:S01]  /*61b0*/  LEA.HI.X.SX32 R17, R21, R14, 0x1, P2 ;  /* 0x0000000e15117211 */ /* 0x000fe200010f0eff */
[----:B------:R-:W-:Y:S01]  /*61c0*/  IMAD R21, R12, 0x8, R21 ;  /* 0x000000080c157824 */ /* 0x000fe200078e0215 */
[----:B------:R-:W-:Y:S01]  /*61d0*/  IADD3 R4, P2, PT, R5, R0, RZ ;  /* 0x0000000005047210 */ /* 0x000fe20007f5e0ff */
[----:B-1----:R-:W-:Y:S01]  /*61e0*/  VIADD R29, R3, 0x7c ;  /* 0x0000007c031d7836 */ /* 0x002fe20000000000 */
[----:B------:R-:W-:Y:S01]  /*61f0*/  PRMT R23, R8, 0x7772, RZ ;  /* 0x0000777208177816 */ /* 0x000fe200000000ff */
[----:B---3--:R-:W-:Y:S01]  /*6200*/  IMAD R19, R12, 0x4, R21 ;  /* 0x000000040c137824 */ /* 0x008fe200078e0215 */
[----:B------:R-:W-:Y:S02]  /*6210*/  ISETP.LT.AND P4, PT, R2, UR11, !P0 ;  /* 0x0000000b02007c0c */ /* 0x000fe4000c781270 */
[----:B------:R-:W-:Y:S01]  /*6220*/  LOP3.LUT R2, R13, 0x54, RZ, 0xfc, !PT ;  /* 0x000000540d027812 */ /* 0x000fe200078efcff */
[----:B------:R1:W-:Y:S01]  /*6230*/  @P5 STG.E.U8 desc[UR16][R16.64], R23 ;  /* 0x0000001710005986 */ /* 0x0003e2000c101110 */
[----:B------:R-:W-:-:S02]  /*6240*/  LEA.HI.X.SX32 R5, R5, R14, 0x1, P2 ;  /* 0x0000000e05057211 */ /* 0x000fc400010f0eff */
[----:B------:R-:W-:Y:S02]  /*6250*/  PRMT R27, R8, 0x7773, RZ ;  /* 0x00007773081b7816 */ /* 0x000fe400000000ff */
[----:B------:R-:W-:Y:S02]  /*6260*/  ISETP.LT.AND P2, PT, R2, UR11, !P0 ;  /* 0x0000000b02007c0c */ /* 0x000fe4000c741270 */
[----:B------:R-:W-:Y:S01]  /*6270*/  IADD3 R6, P5, PT, R21, R0, RZ ;  /* 0x0000000015067210 */ /* 0x000fe20007fbe0ff */
[----:B------:R2:W-:Y:S01]  /*6280*/  @P6 STG.E.U8 desc[UR16][R4.64], R27 ;  /* 0x0000001b04006986 */ /* 0x0005e2000c101110 */
[----:B------:R-:W-:Y:S02]  /*6290*/  PRMT R25, R9, 0x7770, RZ ;  /* 0x0000777009197816 */ /* 0x000fe400000000ff */
[----:B------:R-:W-:Y:S01]  /*62a0*/  LEA.HI.X.SX32 R7, R21, R14, 0x1, P5 ;  /* 0x0000000e15077211 */ /* 0x000fe200028f0eff */
[----:B------:R-:W-:Y:S01]  /*62b0*/  IMAD R21, R12, 0x4, R19 ;  /* 0x000000040c157824 */ /* 0x000fe200078e0213 */
[----:B-1----:R-:W-:-:S02]  /*62c0*/  IADD3 R16, P6, PT, R19, R0, RZ ;  /* 0x0000000013107210 */ /* 0x002fc40007fde0ff */
[----:B------:R-:W-:Y:S01]  /*62d0*/  PRMT R23, R9, 0x7771, RZ ;  /* 0x0000777109177816 */ /* 0x000fe200000000ff */
[----:B------:R-:W-:Y:S01]  /*62e0*/  @P4 STG.E.U8 desc[UR16][R6.64], R25 ;  /* 0x0000001906004986 */ /* 0x000fe2000c101110 */
[----:B------:R-:W-:Y:S01]  /*62f0*/  LEA.HI.X.SX32 R17, R19, R14, 0x1, P6 ;  /* 0x0000000e13117211 */ /* 0x000fe200030f0eff */
[----:B------:R-:W-:Y:S01]  /*6300*/  VIADD R19, R3, 0x5c ;  /* 0x0000005c03137836 */ /* 0x000fe20000000000 */
[----:B------:R-:W-:Y:S02]  /*6310*/  LOP3.LUT R2, R13, 0x58, RZ, 0xfc, !PT ;  /* 0x000000580d027812 */ /* 0x000fe400078efcff */
[----:B------:R-:W-:Y:S01]  /*6320*/  IADD3 R18, P6, PT, R21, R0, RZ ;  /* 0x0000000015127210 */ /* 0x000fe20007fde0ff */
[C---:B--2---:R-:W-:Y:S01]  /*6330*/  IMAD R5, R19.reuse, R12, RZ ;  /* 0x0000000c13057224 */ /* 0x044fe200078e02ff */
[----:B------:R1:W-:Y:S01]  /*6340*/  @P2 STG.E.U8 desc[UR16][R16.64], R23 ;  /* 0x0000001710002986 */ /* 0x0003e2000c101110 */
[----:B------:R-:W-:Y:S02]  /*6350*/  ISETP.LT.AND P5, PT, R2, UR11, !P0 ;  /* 0x0000000b02007c0c */ /* 0x000fe4000c7a1270 */
[----:B------:R-:W-:-:S02]  /*6360*/  ISETP.LT.AND P2, PT, R19, UR11, !P0 ;  /* 0x0000000b13007c0c */ /* 0x000fc4000c741270 */
[----:B------:R-:W-:Y:S01]  /*6370*/  LEA.HI.X.SX32 R19, R21, R14, 0x1, P6 ;  /* 0x0000000e15137211 */ /* 0x000fe200030f0eff */
[C---:B------:R-:W-:Y:S01]  /*6380*/  IMAD R21, R12.reuse, 0x8, R21 ;  /* 0x000000080c157824 */ /* 0x040fe200078e0215 */
[----:B------:R-:W-:Y:S02]  /*6390*/  IADD3 R4, P6, PT, R5, R0, RZ ;  /* 0x0000000005047210 */ /* 0x000fe40007fde0ff */
[----:B------:R-:W-:Y:S02]  /*63a0*/  LOP3.LUT R2, R13, 0x60, RZ, 0xfc, !PT ;  /* 0x000000600d027812 */ /* 0x000fe400078efcff */
[----:B------:R-:W-:Y:S01]  /*63b0*/  LEA.HI.X.SX32 R5, R5, R14, 0x1, P6 ;  /* 0x0000000e05057211 */ /* 0x000fe200030f0eff */
[----:B-1----:R-:W-:Y:S01]  /*63c0*/  IMAD R17, R12, 0x4, R21 ;  /* 0x000000040c117824 */ /* 0x002fe200078e0215 */
[----:B------:R-:W-:Y:S02]  /*63d0*/  IADD3 R6, P6, PT, R21, R0, RZ ;  /* 0x0000000015067210 */ /* 0x000fe40007fde0ff */
[----:B------:R-:W-:-:S02]  /*63e0*/  PRMT R27, R9, 0x7772, RZ ;  /* 0x00007772091b7816 */ /* 0x000fc400000000ff */
[----:B------:R-:W-:Y:S02]  /*63f0*/  ISETP.LT.AND P4, PT, R2, UR11, !P0 ;  /* 0x0000000b02007c0c */ /* 0x000fe4000c781270 */
[----:B------:R-:W-:Y:S01]  /*6400*/  LOP3.LUT R2, R13, 0x64, RZ, 0xfc, !PT ;  /* 0x000000640d027812 */ /* 0x000fe200078efcff */
[----:B------:R1:W-:Y:S01]  /*6410*/  @P5 STG.E.U8 desc[UR16][R18.64], R27 ;  /* 0x0000001b12005986 */ /* 0x0003e2000c101110 */
[----:B------:R-:W-:Y:S02]  /*6420*/  LEA.HI.X.SX32 R7, R21, R14, 0x1, P6 ;  /* 0x0000000e15077211 */ /* 0x000fe400030f0eff */
[----:B------:R-:W-:Y:S02]  /*6430*/  IADD3 R8, P6, PT, R17, R0, RZ ;  /* 0x0000000011087210 */ /* 0x000fe40007fde0ff */
[----:B------:R-:W-:Y:S02]  /*6440*/  ISETP.LT.AND P5, PT, R2, UR11, !P0 ;  /* 0x0000000b02007c0c */ /* 0x000fe4000c7a1270 */
[----:B------:R-:W-:-:S02]  /*6450*/  PRMT R25, R9, 0x7773, RZ ;  /* 0x0000777309197816 */ /* 0x000fc400000000ff */
[----:B------:R-:W-:Y:S02]  /*6460*/  LEA.HI.X.SX32 R9, R17, R14, 0x1, P6 ;  /* 0x0000000e11097211 */ /* 0x000fe400030f0eff */
[----:B------:R-:W-:Y:S01]  /*6470*/  PRMT R23, R10, 0x7770, RZ ;  /* 0x000077700a177816 */ /* 0x000fe200000000ff */
[----:B-1----:R-:W-:Y:S01]  /*6480*/  IMAD R19, R12, 0x4, R17 ;  /* 0x000000040c137824 */ /* 0x002fe200078e0211 */
[----:B------:R1:W-:Y:S01]  /*6490*/  @P2 STG.E.U8 desc[UR16][R4.64], R25 ;  /* 0x0000001904002986 */ /* 0x0003e2000c101110 */
[----:B------:R-:W-:Y:S01]  /*64a0*/  VIADD R17, R3, 0x6c ;  /* 0x0000006c03117836 */ /* 0x000fe20000000000 */
[----:B------:R-:W-:Y:S02]  /*64b0*/  PRMT R21, R10, 0x7771, RZ ;  /* 0x000077710a157816 */ /* 0x000fe400000000ff */
[----:B------:R-:W-:Y:S01]  /*64c0*/  @P4 STG.E.U8 desc[UR16][R6.64], R23 ;  /* 0x0000001706004986 */ /* 0x000fe2000c101110 */
[----:B------:R-:W-:Y:S02]  /*64d0*/  LOP3.LUT R2, R13, 0x68, RZ, 0xfc, !PT ;  /* 0x000000680d027812 */ /* 0x000fe400078efcff */
[----:B------:R-:W-:Y:S01]  /*64e0*/  IADD3 R16, P4, PT, R19, R0, RZ ;  /* 0x0000000013107210 */ /* 0x000fe20007f9e0ff */
[----:B------:R2:W-:Y:S01]  /*64f0*/  @P5 STG.E.U8 desc[UR16][R8.64], R21 ;  /* 0x0000001508005986 */ /* 0x0005e2000c101110 */
[----:B------:R-:W-:-:S02]  /*6500*/  ISETP.LT.AND P5, PT, R17, UR11, !P0 ;  /* 0x0000000b11007c0c */ /* 0x000fc4000c7a1270 */
[----:B------:R-:W-:Y:S01]  /*6510*/  ISETP.LT.AND P2, PT, R2, UR11, !P0 ;  /* 0x0000000b02007c0c */ /* 0x000fe2000c741270 */
[----:B-1----:R-:W-:Y:S01]  /*6520*/  IMAD R5, R17, R12, RZ ;  /* 0x0000000c11057224 */ /* 0x002fe200078e02ff */
[----:B------:R-:W-:Y:S02]  /*6530*/  LEA.HI.X.SX32 R17, R19, R14, 0x1, P4 ;  /* 0x0000000e13117211 */ /* 0x000fe400020f0eff */
[----:B------:R-:W-:Y:S02]  /*6540*/  LOP3.LUT R2, R13, 0x70, RZ, 0xfc, !PT ;  /* 0x000000700d027812 */ /* 0x000fe400078efcff */
[C---:B------:R-:W-:Y:S02]  /*6550*/  IADD3 R18, P6, PT, R5.reuse, R0, RZ ;  /* 0x0000000005127210 */ /* 0x040fe40007fde0ff */
[----:B------:R-:W-:Y:S01]  /*6560*/  ISETP.LT.AND P4, PT, R2, UR11, !P0 ;  /* 0x0000000b02007c0c */ /* 0x000fe2000c781270 */
[----:B--2---:R-:W-:Y:S01]  /*6570*/  IMAD R21, R12, 0x8, R19 ;  /* 0x000000080c157824 */ /* 0x004fe200078e0213 */
[----:B------:R-:W-:-:S02]  /*6580*/  LEA.HI.X.SX32 R19, R5, R14, 0x1, P6 ;  /* 0x0000000e05137211 */ /* 0x000fc400030f0eff */
[----:B------:R1:W2:Y:S01]  /*6590*/  LDS.128 R4, [R15+UR15+0x2000] ;  /* 0x0020000f0f047984 */ /* 0x0002a20008000c00 */
[C---:B------:R-:W-:Y:S02]  /*65a0*/  PRMT R27, R10.reuse, 0x7772, RZ ;  /* 0x000077720a1b7816 */ /* 0x040fe400000000ff */
[----:B------:R-:W-:Y:S02]  /*65b0*/  IADD3 R8, P6, PT, R21, R0, RZ ;  /* 0x0000000015087210 */ /* 0x000fe40007fde0ff */
[----:B------:R-:W-:Y:S01]  /*65c0*/  LOP3.LUT R2, R13, 0x74, RZ, 0xfc, !PT ;  /* 0x000000740d027812 */ /* 0x000fe200078efcff */
[----:B------:R3:W-:Y:S01]  /*65d0*/  @P2 STG.E.U8 desc[UR16][R16.64], R27 ;  /* 0x0000001b10002986 */ /* 0x0007e2000c101110 */
[----:B------:R-:W-:Y:S02]  /*65e0*/  PRMT R25, R10, 0x7773, RZ ;  /* 0x000077730a197816 */ /* 0x000fe400000000ff */
[----:B------:R-:W-:Y:S01]  /*65f0*/  LEA.HI.X.SX32 R9, R21, R14, 0x1, P6 ;  /* 0x0000000e15097211 */ /* 0x000fe200030f0eff */
[----:B------:R-:W-:Y:S01]  /*6600*/  IMAD R21, R12, 0x4, R21 ;  /* 0x000000040c157824 */ /* 0x000fe200078e0215 */
[----:B------:R-:W-:Y:S01]  /*6610*/  PRMT R23, R11, 0x7770, RZ ;  /* 0x000077700b177816 */ /* 0x000fe200000000ff */
[----:B------:R4:W-:Y:S01]  /*6620*/  @P5 STG.E.U8 desc[UR16][R18.64], R25 ;  /* 0x0000001912005986 */ /* 0x0009e2000c101110 */
[----:B------:R-:W-:Y:S01]  /*6630*/  ISETP.LT.AND P2, PT, R2, UR11, !P0 ;  /* 0x0000000b02007c0c */ /* 0x000fe2000c741270 */
[----:B-1----:R-:W-:Y:S01]  /*6640*/  IMAD R15, R12, 0x4, R21 ;  /* 0x000000040c0f7824 */ /* 0x002fe200078e0215 */
[----:B------:R-:W-:Y:S01]  /*6650*/  LOP3.LUT R2, R13, 0x78, RZ, 0xfc, !PT ;  /* 0x000000780d027812 */ /* 0x000fe200078efcff */
[----:B------:R1:W-:Y:S01]  /*6660*/  @P4 STG.E.U8 desc[UR16][R8.64], R23 ;  /* 0x0000001708004986 */ /* 0x0003e2000c101110 */
[----:B---3--:R-:W-:-:S02]  /*6670*/  IADD3 R16, P4, PT, R21, R0, RZ ;  /* 0x0000000015107210 */ /* 0x008fc40007f9e0ff */
[----:B------:R-:W-:Y:S02]  /*6680*/  ISETP.LT.AND P5, PT, R2, UR11, !P0 ;  /* 0x0000000b02007c0c */ /* 0x000fe4000c7a1270 */
[----:B------:R-:W-:Y:S01]  /*6690*/  LEA.HI.X.SX32 R17, R21, R14, 0x1, P4 ;  /* 0x0000000e15117211 */ /* 0x000fe200020f0eff */
[----:B------:R-:W-:Y:S01]  /*66a0*/  IMAD R21, R29, R12, RZ ;  /* 0x0000000c1d157224 */ /* 0x000fe200078e02ff */
[----:B------:R-:W-:Y:S02]  /*66b0*/  PRMT R27, R11, 0x7771, RZ ;  /* 0x000077710b1b7816 */ /* 0x000fe400000000ff */
[----:B----4-:R-:W-:Y:S02]  /*66c0*/  IADD3 R18, P6, PT, R15, R0, RZ ;  /* 0x000000000f127210 */ /* 0x010fe40007fde0ff */
[----:B------:R-:W-:Y:S01]  /*66d0*/  LOP3.LUT R2, R13, 0x80, RZ, 0xfc, !PT ;  /* 0x000000800d027812 */ /* 0x000fe200078efcff */
[----:B------:R3:W-:Y:S01]  /*66e0*/  @P2 STG.E.U8 desc[UR16][R16.64], R27 ;  /* 0x0000001b10002986 */ /* 0x0007e2000c101110 */
[----:B------:R-:W-:Y:S01]  /*66f0*/  LEA.HI.X.SX32 R19, R15, R14, 0x1, P6 ;  /* 0x0000000e0f137211 */ /* 0x000fe200030f0eff */
[----:B------:R-:W-:Y:S01]  /*6700*/  IMAD R15, R12, 0x8, R15 ;  /* 0x000000080c0f7824 */ /* 0x000fe200078e020f */
[----:B-1----:R-:W-:-:S02]  /*6710*/  IADD3 R8, P6, PT, R21, R0, RZ ;  /* 0x0000000015087210 */ /* 0x002fc40007fde0ff */
[----:B------:R-:W-:Y:S02]  /*6720*/  PRMT R25, R11, 0x7772, RZ ;  /* 0x000077720b197816 */ /* 0x000fe400000000ff */
[----:B------:R-:W-:Y:S02]  /*6730*/  ISETP.LT.AND P2, PT, R2, UR11, !P0 ;  /* 0x0000000b02007c0c */ /* 0x000fe4000c741270 */
[----:B------:R-:W-:Y:S01]  /*6740*/  ISETP.LT.AND P4, PT, R29, UR11, !P0 ;  /* 0x0000000b1d007c0c */ /* 0x000fe2000c781270 */
[----:B------:R-:W-:Y:S01]  /*6750*/  @P5 STG.E.U8 desc[UR16][R18.64], R25 ;  /* 0x0000001912005986 */ /* 0x000fe2000c101110 */
[----:B------:R-:W-:Y:S02]  /*6760*/  LOP3.LUT R2, R13, 0x84, RZ, 0xfc, !PT ;  /* 0x000000840d027812 */ /* 0x000fe400078efcff */
[----:B------:R-:W-:Y:S01]  /*6770*/  LEA.HI.X.SX32 R9, R21, R14, 0x1, P6 ;  /* 0x0000000e15097211 */ /* 0x000fe200030f0eff */
[----:B------:R-:W-:Y:S01]  /*6780*/  IMAD R21, R12, 0x4, R15 ;  /* 0x000000040c157824 */ /* 0x000fe200078e020f */
[----:B------:R-:W-:-:S02]  /*6790*/  IADD3 R10, P6, PT, R15, R0, RZ ;  /* 0x000000000f0a7210 */ /* 0x000fc40007fde0ff */
[----:B------:R-:W-:Y:S02]  /*67a0*/  ISETP.LT.AND P5, PT, R2, UR11, !P0 ;  /* 0x0000000b02007c0c */ /* 0x000fe4000c7a1270 */
[----:B------:R-:W-:Y:S02]  /*67b0*/  PRMT R23, R11, 0x7773, RZ ;  /* 0x000077730b177816 */ /* 0x000fe400000000ff */
[----:B------:R-:W-:Y:S01]  /*67c0*/  LEA.HI.X.SX32 R11, R15, R14, 0x1, P6 ;  /* 0x0000000e0f0b7211 */ /* 0x000fe200030f0eff */
[----:B------:R-:W-:Y:S01]  /*67d0*/  VIADD R15, R3, 0x8c ;  /* 0x0000008c030f7836 */ /* 0x000fe20000000000 */
[----:B---3--:R-:W-:Y:S01]  /*67e0*/  IADD3 R16, P6, PT, R21, R0, RZ ;  /* 0x0000000015107210 */ /* 0x008fe20007fde0ff */
[----:B------:R1:W-:Y:S01]  /*67f0*/  @P4 STG.E.U8 desc[UR16][R8.64], R23 ;  /* 0x0000001708004986 */ /* 0x0003e2000c101110 */
[----:B------:R-:W-:Y:S02]  /*6800*/  LOP3.LUT R2, R13, 0x88, RZ, 0xfc, !PT ;  /* 0x000000880d027812 */ /* 0x000fe400078efcff */
[----:B--2---:R-:W-:-:S02]  /*6810*/  PRMT R29, R4, 0x7770, RZ ;  /* 0x00007770041d7816 */ /* 0x004fc400000000ff */
[----:B------:R-:W-:Y:S02]  /*6820*/  PRMT R27, R4, 0x7771, RZ ;  /* 0x00007771041b7816 */ /* 0x000fe400000000ff */
[----:B------:R-:W-:Y:S01]  /*6830*/  LEA.HI.X.SX32 R17, R21, R14, 0x1, P6 ;  /* 0x0000000e15117211 */ /* 0x000fe200030f0eff */
[----:B------:R-:W-:Y:S01]  /*6840*/  IMAD R21, R12, 0x4, R21 ;  /* 0x000000040c157824 */ /* 0x000fe200078e0215 */
[----:B------:R-:W-:Y:S01]  /*6850*/  ISETP.LT.AND P4, PT, R2, UR11, !P0 ;  /* 0x0000000b02007c0c */ /* 0x000fe2000c781270 */
[----:B------:R2:W-:Y:S01]  /*6860*/  @P2 STG.E.U8 desc[UR16][R10.64], R29 ;  /* 0x0000001d0a002986 */ /* 0x0005e2000c101110 */
[C---:B------:R-:W-:Y:S01]  /*6870*/  ISETP.LT.AND P2, PT, R15.reuse, UR11, !P0 ;  /* 0x0000000b0f007c0c */ /* 0x040fe2000c741270 */
[----:B------:R-:W-:Y:S01]  /*6880*/  IMAD R15, R15, R12, RZ ;  /* 0x0000000c0f0f7224 */ /* 0x000fe200078e02ff */
[----:B------:R-:W-:Y:S01]  /*6890*/  LOP3.LUT R2, R13, 0x90, RZ, 0xfc, !PT ;  /* 0x000000900d027812 */ /* 0x000fe200078efcff */
[----:B------:R3:W-:Y:S01]  /*68a0*/  @P5 STG.E.U8 desc[UR16][R16.64], R27 ;  /* 0x0000001b10005986 */ /* 0x0007e2000c101110 */
[----:B-1----:R-:W-:-:S02]  /*68b0*/  IADD3 R8, P5, PT, R21, R0, RZ ;  /* 0x0000000015087210 */ /* 0x002fc40007fbe0ff */
[----:B------:R-:W-:Y:S02]  /*68c0*/  PRMT R19, R4, 0x7772, RZ ;  /* 0x0000777204137816 */ /* 0x000fe400000000ff */
[----:B------:R-:W-:Y:S01]  /*68d0*/  LEA.HI.X.SX32 R9, R21, R14, 0x1, P5 ;  /* 0x0000000e15097211 */ /* 0x000fe200028f0eff */
[----:B------:R-:W-:Y:S01]  /*68e0*/  IMAD R21, R12, 0x8, R21 ;  /* 0x000000080c157824 */ /* 0x000fe200078e0215 */
[----:B------:R-:W-:Y:S02]  /*68f0*/  ISETP.LT.AND P5, PT, R2, UR11, !P0 ;  /* 0x0000000b02007c0c */ /* 0x000fe4000c7a1270 */
[----:B--2---:R-:W-:Y:S01]  /*6900*/  IADD3 R10, P6, PT, R15, R0, RZ ;  /* 0x000000000f0a7210 */ /* 0x004fe20007fde0ff */
[----:B------:R1:W-:Y:S01]  /*6910*/  @P4 STG.E.U8 desc[UR16][R8.64], R19 ;  /* 0x0000001308004986 */ /* 0x0003e2000c101110 */
[----:B------:R-:W-:Y:S02]  /*6920*/  LOP3.LUT R2, R13, 0x94, RZ, 0xfc, !PT ;  /* 0x000000940d027812 */ /* 0x000fe400078efcff */
[----:B------:R-:W-:Y:S01]  /*6930*/  LEA.HI.X.SX32 R11, R15, R14, 0x1, P6 ;  /* 0x0000000e0f0b7211 */ /* 0x000fe200030f0eff */
[----:B------:R-:W-:Y:S01]  /*6940*/  IMAD R15, R12, 0x4, R21 ;  /* 0x000000040c0f7824 */ /* 0x000fe200078e0215 */
[----:B---3--:R-:W-:-:S02]  /*6950*/  IADD3 R16, P4, PT, R21, R0, RZ ;  /* 0x0000000015107210 */ /* 0x008fc40007f9e0ff */
[----:B------:R-:W-:Y:S02]  /*6960*/  ISETP.LT.AND P6, PT, R2, UR11, !P0 ;  /* 0x0000000b02007c0c */ /* 0x000fe4000c7c1270 */
[----:B------:R-:W-:Y:S01]  /*6970*/  LEA.HI.X.SX32 R17, R21, R14, 0x1, P4 ;  /* 0x0000000e15117211 */ /* 0x000fe200020f0eff */
[----:B------:R-:W-:Y:S01]  /*6980*/  IMAD R21, R12, 0x4, R15 ;  /* 0x000000040c157824 */ /* 0x000fe200078e020f */
[----:B------:R-:W-:Y:S02]  /*6990*/  PRMT R27, R4, 0x7773, RZ ;  /* 0x00007773041b7816 */ /* 0x000fe400000000ff */
[----:B-1----:R-:W-:Y:S02]  /*69a0*/  IADD3 R8, P4, PT, R15, R0, RZ ;  /* 0x000000000f087210 */ /* 0x002fe40007f9e0ff */
[----:B------:R-:W-:Y:S01]  /*69b0*/  LOP3.LUT R2, R13, 0x98, RZ, 0xfc, !PT ;  /* 0x000000980d027812 */ /* 0x000fe200078efcff */
[----:B------:R1:W-:Y:S01]  /*69c0*/  @P2 STG.E.U8 desc[UR16][R10.64], R27 ;  /* 0x0000001b0a002986 */ /* 0x0003e2000c101110 */
[----:B------:R-:W-:-:S02]  /*69d0*/  PRMT R25, R5, 0x7770, RZ ;  /* 0x0000777005197816 */ /* 0x000fc400000000ff */
[----:B------:R-:W-:Y:S01]  /*69e0*/  LEA.HI.X.SX32 R9, R15, R14, 0x1, P4 ;  /* 0x0000000e0f097211 */ /* 0x000fe200020f0eff */
[----:B------:R-:W-:Y:S01]  /*69f0*/  VIADD R15, R3, 0x9c ;  /* 0x0000009c030f7836 */ /* 0x000fe20000000000 */
[----:B------:R-:W-:Y:S01]  /*6a00*/  PRMT R23, R5, 0x7771, RZ ;  /* 0x0000777105177816 */ /* 0x000fe200000000ff */
[----:B------:R2:W-:Y:S01]  /*6a10*/  @P5 STG.E.U8 desc[UR16][R16.64], R25 ;  /* 0x0000001910005986 */ /* 0x0005e2000c101110 */
[----:B------:R-:W-:Y:S02]  /*6a20*/  ISETP.LT.AND P2, PT, R2, UR11, !P0 ;  /* 0x0000000b02007c0c */ /* 0x000fe4000c741270 */
[----:B------:R-:W-:Y:S01]  /*6a30*/  IADD3 R18, P5, PT, R21, R0, RZ ;  /* 0x0000000015127210 */ /* 0x000fe20007fbe0ff */
[----:B------:R3:W-:Y:S01]  /*6a40*/  @P6 STG.E.U8 desc[UR16][R8.64], R23 ;  /* 0x0000001708006986 */ /* 0x0007e2000c101110 */
[----:B------:R-:W-:Y:S01]  /*6a50*/  LOP3.LUT R2, R13, 0xa0, RZ, 0xfc, !PT ;  /* 0x000000a00d027812 */ /* 0x000fe200078efcff */
[C---:B-1----:R-:W-:Y:S01]  /*6a60*/  IMAD R11, R15.reuse, R12, RZ ;  /* 0x0000000c0f0b7224 */ /* 0x042fe200078e02ff */
[----:B------:R-:W-:-:S02]  /*6a70*/  ISETP.LT.AND P6, PT, R15, UR11, !P0 ;  /* 0x0000000b0f007c0c */ /* 0x000fc4000c7c1270 */
[----:B------:R-:W-:Y:S01]  /*6a80*/  LEA.HI.X.SX32 R19, R21, R14, 0x1, P5 ;  /* 0x0000000e15137211 */ /* 0x000fe200028f0eff */
[----:B------:R-:W-:Y:S01]  /*6a90*/  IMAD R21, R12, 0x8, R21 ;  /* 0x000000080c157824 */ /* 0x000fe200078e0215 */
[----:B------:R-:W-:Y:S01]  /*6aa0*/  PRMT R15, R5, 0x7772, RZ ;  /* 0x00007772050f7816 */ /* 0x000fe200000000ff */
[----:B--2---:R-:W-:Y:S01]  /*6ab0*/  VIADD R17, R3, 0xac ;  /* 0x000000ac03117836 */ /* 0x004fe20000000000 */
[----:B------:R-:W-:Y:S02]  /*6ac0*/  IADD3 R10, P5, PT, R11, R0, RZ ;  /* 0x000000000b0a7210 */ /* 0x000fe40007fbe0ff */
[----:B------:R-:W-:Y:S01]  /*6ad0*/  ISETP.LT.AND P4, PT, R2, UR11, !P0 ;  /* 0x0000000b02007c0c */ /* 0x000fe2000c781270 */
[----:B------:R1:W-:Y:S01]  /*6ae0*/  @P2 STG.E.U8 desc[UR16][R18.64], R15 ;  /* 0x0000000f12002986 */ /* 0x0003e2000c101110 */
[----:B------:R-:W-:Y:S02]  /*6af0*/  LOP3.LUT R2, R13, 0xa8, RZ, 0xfc, !PT ;  /* 0x000000a80d027812 */ /* 0x000fe400078efcff */
[----:B------:R-:W-:-:S02]  /*6b00*/  LEA.HI.X.SX32 R11, R11, R14, 0x1, P5 ;  /* 0x0000000e0b0b7211 */ /* 0x000fc400028f0eff */
[----:B------:R-:W-:Y:S02]  /*6b10*/  IADD3 R4, P5, PT, R21, R0, RZ ;  /* 0x0000000015047210 */ /* 0x000fe40007fbe0ff */
[----:B------:R-:W-:Y:S02]  /*6b20*/  PRMT R25, R5, 0x7773, RZ ;  /* 0x0000777305197816 */ /* 0x000fe400000000ff */
[----:B------:R-:W-:Y:S02]  /*6b30*/  ISETP.LT.AND P2, PT, R2, UR11, !P0 ;  /* 0x0000000b02007c0c */ /* 0x000fe4000c741270 */
[----:B------:R-:W-:Y:S01]  /*6b40*/  LOP3.LUT R2, R13, 0xa4, RZ, 0xfc, !PT ;  /* 0x000000a40d027812 */ /* 0x000fe200078efcff */
[----:B------:R2:W-:Y:S01]  /*6b50*/  @P6 STG.E.U8 desc[UR16][R10.64], R25 ;  /* 0x000000190a006986 */ /* 0x0005e2000c101110 */
[----:B------:R-:W-:Y:S01]  /*6b60*/  LEA.HI.X.SX32 R5, R21, R14, 0x1, P5 ;  /* 0x0000000e15057211 */ /* 0x000fe200028f0eff */
[----:B------:R-:W-:Y:S01]  /*6b70*/  IMAD R21, R12, 0x4, R21 ;  /* 0x000000040c157824 */ /* 0x000fe200078e0215 */
[----:B---3--:R-:W-:-:S02]  /*6b80*/  PRMT R23, R6, 0x7770, RZ ;  /* 0x0000777006177816 */ /* 0x008fc400000000ff */
[----:B------:R-:W-:Y:S01]  /*6b90*/  ISETP.LT.AND P6, PT, R2, UR11, !P0 ;  /* 0x0000000b02007c0c */ /* 0x000fe2000c7c1270 */
[----:B-1----:R-:W-:Y:S01]  /*6ba0*/  IMAD R15, R12, 0x4, R21 ;  /* 0x000000040c0f7824 */ /* 0x002fe200078e0215 */
[----:B------:R-:W-:Y:S01]  /*6bb0*/  PRMT R19, R6, 0x7771, RZ ;  /* 0x0000777106137816 */ /* 0x000fe200000000ff */
[----:B------:R1:W-:Y:S01]  /*6bc0*/  @P4 STG.E.U8 desc[UR16][R4.64], R23 ;  /* 0x0000001704004986 */ /* 0x0003e2000c101110 */
[----:B------:R-:W-:Y:S02]  /*6bd0*/  IADD3 R8, P4, PT, R21, R0, RZ ;  /* 0x0000000015087210 */ /* 0x000fe40007f9e0ff */
[C---:B------:R-:W-:Y:S01]  /*6be0*/  ISETP.LT.AND P5, PT, R17.reuse, UR11, !P0 ;  /* 0x0000000b11007c0c */ /* 0x040fe2000c7a1270 */
[----:B--2---:R-:W-:Y:S01]  /*6bf0*/  IMAD R11, R17, R12, RZ ;  /* 0x0000000c110b7224 */ /* 0x004fe200078e02ff */
[----:B------:R-:W-:Y:S02]  /*6c00*/  LEA.HI.X.SX32 R9, R21, R14, 0x1, P4 ;  /* 0x0000000e15097211 */ /* 0x000fe400020f0eff */
[----:B------:R-:W-:-:S02]  /*6c10*/  IADD3 R16, P4, PT, R15, R0, RZ ;  /* 0x000000000f107210 */ /* 0x000fc40007f9e0ff */
[----:B------:R-:W-:Y:S01]  /*6c20*/  LOP3.LUT R2, R13, 0xb0, RZ, 0xfc, !PT ;  /* 0x000000b00d027812 */ /* 0x000fe200078efcff */
[----:B------:R2:W-:Y:S01]  /*6c30*/  @P6 STG.E.U8 desc[UR16][R8.64], R19 ;  /* 0x0000001308006986 */ /* 0x0005e2000c101110 */
[----:B------:R-:W-:Y:S01]  /*6c40*/  LEA.HI.X.SX32 R17, R15, R14, 0x1, P4 ;  /* 0x0000000e0f117211 */ /* 0x000fe200020f0eff */
[----:B------:R-:W-:Y:S01]  /*6c50*/  IMAD R15, R12, 0x8, R15 ;  /* 0x000000080c0f7824 */ /* 0x000fe200078e020f */
[C---:B-1----:R-:W-:Y:S02]  /*6c60*/  IADD3 R4, P6, PT, R11.reuse, R0, RZ ;  /* 0x000000000b047210 */ /* 0x042fe40007fde0ff */
[C---:B------:R-:W-:Y:S02]  /*6c70*/  PRMT R21, R6.reuse, 0x7772, RZ ;  /* 0x0000777206157816 */ /* 0x040fe400000000ff */
[----:B------:R-:W-:Y:S02]  /*6c80*/  LEA.HI.X.SX32 R5, R11, R14, 0x1, P6 ;  /* 0x0000000e0b057211 */ /* 0x000fe400030f0eff */
[----:B------:R-:W-:Y:S01]  /*6c90*/  PRMT R25, R6, 0x7773, RZ ;  /* 0x0000777306197816 */ /* 0x000fe200000000ff */
[----:B------:R1:W-:Y:S01]  /*6ca0*/  @P2 STG.E.U8 desc[UR16][R16.64], R21 ;  /* 0x0000001510002986 */ /* 0x0003e2000c101110 */
[----:B------:R-:W-:Y:S01]  /*6cb0*/  ISETP.LT.AND P4, PT, R2, UR11, !P0 ;  /* 0x0000000b02007c0c */ /* 0x000fe2000c781270 */
[----:B--2---:R-:W-:Y:S01]  /*6cc0*/  IMAD R19, R12, 0x4, R15 ;  /* 0x000000040c137824 */ /* 0x004fe200078e020f */
[----:B------:R-:W-:Y:S01]  /*6cd0*/  LOP3.LUT R2, R13, 0xb4, RZ, 0xfc, !PT ;  /* 0x000000b40d027812 */ /* 0x000fe200078efcff */
[----:B------:R2:W-:Y:S01]  /*6ce0*/  @P5 STG.E.U8 desc[UR16][R4.64], R25 ;  /* 0x0000001904005986 */ /* 0x0005e2000c101110 */
[----:B------:R-:W-:-:S02]  /*6cf0*/  IADD3 R10, P2, PT, R15, R0, RZ ;  /* 0x000000000f0a7210 */ /* 0x000fc40007f5e0ff */
[----:B------:R-:W-:Y:S02]  /*6d00*/  IADD3 R8, P5, PT, R19, R0, RZ ;  /* 0x0000000013087210 */ /* 0x000fe40007fbe0ff */
[----:B------:R-:W-:Y:S02]  /*6d10*/  ISETP.LT.AND P6, PT, R2, UR11, !P0 ;  /* 0x0000000b02007c0c */ /* 0x000fe4000c7c1270 */
[----:B------:R-:W-:Y:S02]  /*6d20*/  LOP3.LUT R2, R13, 0xb8, RZ, 0xfc, !PT ;  /* 0x000000b80d027812 */ /* 0x000fe400078efcff */
[-C--:B------:R-:W-:Y:S01]  /*6d30*/  LEA.HI.X.SX32 R11, R15, R14.reuse, 0x1, P2 ;  /* 0x0000000e0f0b7211 */ /* 0x080fe200010f0eff */
[----:B------:R-:W-:Y:S01]  /*6d40*/  VIADD R15, R3, 0xbc ;  /* 0x000000bc030f7836 */ /* 0x000fe20000000000 */
[----:B------:R-:W-:Y:S02]  /*6d50*/  PRMT R23, R7, 0x7770, RZ ;  /* 0x0000777007177816 */ /* 0x000fe400000000ff */
[----:B------:R-:W-:Y:S01]  /*6d60*/  LEA.HI.X.SX32 R9, R19, R14, 0x1, P5 ;  /* 0x0000000e13097211 */ /* 0x000fe200028f0eff */
[----:B------:R-:W-:Y:S01]  /*6d70*/  IMAD R19, R12, 0x4, R19 ;  /* 0x000000040c137824 */ /* 0x000fe200078e0213 */
[----:B------:R-:W-:Y:S01]  /*6d80*/  ISETP.LT.AND P2, PT, R2, UR11, !P0 ;  /* 0x0000000b02007c0c */ /* 0x000fe2000c741270 */
[----:B------:R3:W-:Y:S01]  /*6d90*/  @P4 STG.E.U8 desc[UR16][R10.64], R23 ;  /* 0x000000170a004986 */ /* 0x0007e2000c101110 */
[----:B-1----:R-:W-:-:S02]  /*6da0*/  PRMT R21, R7, 0x7771, RZ ;  /* 0x0000777107157816 */ /* 0x002fc400000000ff */
[----:B--2---:R-:W-:Y:S02]  /*6db0*/  IADD3 R4, P4, PT, R19, R0, RZ ;  /* 0x0000000013047210 */ /* 0x004fe40007f9e0ff */
[C---:B------:R-:W-:Y:S01]  /*6dc0*/  ISETP.LT.AND P5, PT, R15.reuse, UR11, !P0 ;  /* 0x0000000b0f007c0c */ /* 0x040fe2000c7a1270 */
[----:B------:R-:W-:Y:S01]  /*6dd0*/  IMAD R15, R15, R12, RZ ;  /* 0x0000000c0f0f7224 */ /* 0x000fe200078e02ff */
[----:B------:R-:W-:Y:S01]  /*6de0*/  LOP3.LUT R2, R13, 0xc0, RZ, 0xfc, !PT ;  /* 0x000000c00d027812 */ /* 0x000fe200078efcff */
[----:B------:R1:W-:Y:S01]  /*6df0*/  @P6 STG.E.U8 desc[UR16][R8.64], R21 ;  /* 0x0000001508006986 */ /* 0x0003e2000c101110 */
[----:B------:R-:W-:Y:S01]  /*6e00*/  LEA.HI.X.SX32 R5, R19, R14, 0x1, P4 ;  /* 0x0000000e13057211 */ /* 0x000fe200020f0eff */
[----:B------:R-:W-:Y:S01]  /*6e10*/  IMAD R19, R12, 0x8, R19 ;  /* 0x000000080c137824 */ /* 0x000fe200078e0213 */
[----:B------:R-:W-:Y:S02]  /*6e20*/  PRMT R17, R7, 0x7772, RZ ;  /* 0x0000777207117816 */ /* 0x000fe400000000ff */
[----:B------:R-:W-:-:S02]  /*6e30*/  ISETP.LT.AND P4, PT, R2, UR11, !P0 ;  /* 0x0000000b02007c0c */ /* 0x000fc4000c781270 */
[-C--:B---3--:R-:W-:Y:S01]  /*6e40*/  IADD3 R10, P6, PT, R15, R0.reuse, RZ ;  /* 0x000000000f0a7210 */ /* 0x088fe20007fde0ff */
[----:B------:R2:W-:Y:S01]  /*6e50*/  @P2 STG.E.U8 desc[UR16][R4.64], R17 ;  /* 0x0000001104002986 */ /* 0x0005e2000c101110 */
[----:B------:R-:W-:Y:S02]  /*6e60*/  LOP3.LUT R2, R13, 0xc4, RZ, 0xfc, !PT ;  /* 0x000000c40d027812 */ /* 0x000fe400078efcff */
[----:B------:R-:W-:Y:S01]  /*6e70*/  IADD3 R6, P2, PT, R19, R0, RZ ;  /* 0x0000000013067210 */ /* 0x000fe20007f5e0ff */
[C---:B-1----:R-:W-:Y:S01]  /*6e80*/  IMAD R9, R12.reuse, 0x4, R19 ;  /* 0x000000040c097824 */ /* 0x042fe200078e0213 */
[----:B------:R-:W-:Y:S02]  /*6e90*/  LEA.HI.X.SX32 R11, R15, R14, 0x1, P6 ;  /* 0x0000000e0f0b7211 */ /* 0x000fe400030f0eff */
[----:B------:R-:W-:Y:S01]  /*6ea0*/  PRMT R21, R7, 0x7773, RZ ;  /* 0x0000777307157816 */ /* 0x000fe200000000ff */
[----:B------:R-:W-:Y:S01]  /*6eb0*/  IMAD R15, R12, 0x4, R9 ;  /* 0x000000040c0f7824 */ /* 0x000fe200078e0209 */
[----:B------:R-:W-:-:S02]  /*6ec0*/  ISETP.LT.AND P6, PT, R2, UR11, !P0 ;  /* 0x0000000b02007c0c */ /* 0x000fc4000c7c1270 */
[----:B------:R-:W-:Y:S01]  /*6ed0*/  LEA.HI.X.SX32 R7, R19, R14, 0x1, P2 ;  /* 0x0000000e13077211 */ /* 0x000fe200010f0eff */
[----:B------:R1:W-:Y:S01]  /*6ee0*/  @P5 STG.E.U8 desc[UR16][R10.64], R21 ;  /* 0x000000150a005986 */ /* 0x0003e2000c101110 */
[C---:B------:R-:W-:Y:S01]  /*6ef0*/  PRMT R19, R68.reuse, 0x7770, RZ ;  /* 0x0000777044137816 */ /* 0x040fe200000000ff */
[----:B--2---:R-:W-:Y:S01]  /*6f00*/  VIADD R17, R3, 0xcc ;  /* 0x000000cc03117836 */ /* 0x004fe20000000000 */
[----:B------:R-:W-:Y:S02]  /*6f10*/  IADD3 R4, P5, PT, R9, R0, RZ ;  /* 0x0000000009047210 */ /* 0x000fe40007fbe0ff */
[----:B------:R-:W-:Y:S01]  /*6f20*/  LOP3.LUT R2, R13, 0xc8, RZ, 0xfc, !PT ;  /* 0x000000c80d027812 */ /* 0x000fe200078efcff */
[----:B------:R2:W-:Y:S01]  /*6f30*/  @P4 STG.E.U8 desc[UR16][R6.64], R19 ;  /* 0x0000001306004986 */ /* 0x0005e2000c101110 */
[----:B------:R-:W-:Y:S02]  /*6f40*/  LEA.HI.X.SX32 R5, R9, R14, 0x1, P5 ;  /* 0x0000000e09057211 */ /* 0x000fe400028f0eff */
[----:B------:R-:W-:-:S02]  /*6f50*/  PRMT R25, R68, 0x7771, RZ ;  /* 0x0000777144197816 */ /* 0x000fc400000000ff */
[C---:B------:R-:W-:Y:S01]  /*6f60*/  ISETP.LT.AND P4, PT, R17.reuse, UR11, !P0 ;  /* 0x0000000b11007c0c */ /* 0x040fe2000c781270 */
[----:B------:R-:W-:Y:S01]  /*6f70*/  IMAD R17, R17, R12, RZ ;  /* 0x0000000c11117224 */ /* 0x000fe200078e02ff */
[----:B------:R-:W-:Y:S01]  /*6f80*/  ISETP.LT.AND P2, PT, R2, UR11, !P0 ;  /* 0x0000000b02007c0c */ /* 0x000fe2000c741270 */
[----:B------:R3:W-:Y:S01]  /*6f90*/  @P6 STG.E.U8 desc[UR16][R4.64], R25 ;  /* 0x0000001904006986 */ /* 0x0007e2000c101110 */
[-C--:B------:R-:W-:Y:S02]  /*6fa0*/  IADD3 R8, P5, PT, R15, R0.reuse, RZ ;  /* 0x000000000f087210 */ /* 0x080fe40007fbe0ff */
[----:B------:R-:W-:Y:S02]  /*6fb0*/  LOP3.LUT R2, R13, 0xd0, RZ, 0xfc, !PT ;  /* 0x000000d00d027812 */ /* 0x000fe400078efcff */
[----:B-1----:R-:W-:Y:S02]  /*6fc0*/  IADD3 R10, P6, PT, R17, R0, RZ ;  /* 0x00000000110a7210 */ /* 0x002fe40007fde0ff */
[----:B------:R-:W-:Y:S01]  /*6fd0*/  LEA.HI.X.SX32 R9, R15, R14, 0x1, P5 ;  /* 0x0000000e0f097211 */ /* 0x000fe200028f0eff */
[----:B------:R-:W-:Y:S01]  /*6fe0*/  IMAD R15, R12, 0x8, R15 ;  /* 0x000000080c0f7824 */ /* 0x000fe200078e020f */
[----:B------:R-:W-:-:S02]  /*6ff0*/  ISETP.LT.AND P5, PT, R2, UR11, !P0 ;  /* 0x0000000b02007c0c */ /* 0x000fc4000c7a1270 */
[----:B------:R-:W-:Y:S02]  /*7000*/  LOP3.LUT R2, R13, 0xd4, RZ, 0xfc, !PT ;  /* 0x000000d40d027812 */ /* 0x000fe400078efcff */
[----:B--2---:R-:W-:Y:S02]  /*7010*/  PRMT R19, R68, 0x7772, RZ ;  /* 0x0000777244137816 */ /* 0x004fe400000000ff */
[----:B------:R-:W-:Y:S01]  /*7020*/  LEA.HI.X.SX32 R11, R17, R14, 0x1, P6 ;  /* 0x0000000e110b7211 */ /* 0x000fe200030f0eff */
[----:B------:R-:W-:Y:S01]  /*7030*/  IMAD R17, R12, 0x4, R15 ;  /* 0x000000040c117824 */ /* 0x000fe200078e020f */
[----:B------:R-:W-:Y:S01]  /*7040*/  PRMT R23, R68, 0x7773, RZ ;  /* 0x0000777344177816 */ /* 0x000fe200000000ff */
[----:B------:R1:W-:Y:S01]  /*7050*/  @P2 STG.E.U8 desc[UR16][R8.64], R19 ;  /* 0x0000001308002986 */ /* 0x0003e2000c101110 */
[----:B------:R-:W-:Y:S02]  /*7060*/  ISETP.LT.AND P6, PT, R2, UR11, !P0 ;  /* 0x0000000b02007c0c */ /* 0x000fe4000c7c1270 */
[-C--:B---3--:R-:W-:Y:S01]  /*7070*/  IADD3 R4, P2, PT, R15, R0.reuse, RZ ;  /* 0x000000000f047210 */ /* 0x088fe20007f5e0ff */
[----:B------:R2:W-:Y:S01]  /*7080*/  @P4 STG.E.U8 desc[UR16][R10.64], R23 ;  /* 0x000000170a004986 */ /* 0x0005e2000c101110 */
[----:B------:R-:W-:-:S02]  /*7090*/  IADD3 R6, P4, PT, R17, R0, RZ ;  /* 0x0000000011067210 */ /* 0x000fc40007f9e0ff */
[-C--:B------:R-:W-:Y:S02]  /*70a0*/  LEA.HI.X.SX32 R5, R15, R14.reuse, 0x1, P2 ;  /* 0x0000000e0f057211 */ /* 0x080fe400010f0eff */
[----:B------:R-:W-:Y:S02]  /*70b0*/  PRMT R21, R69, 0x7770, RZ ;  /* 0x0000777045157816 */ /* 0x000fe400000000ff */
[----:B------:R-:W-:Y:S01]  /*70c0*/  LEA.HI.X.SX32 R7, R17, R14, 0x1, P4 ;  /* 0x0000000e11077211 */ /* 0x000fe200020f0eff */
[----:B------:R-:W-:Y:S01]  /*70d0*/  IMAD R17, R12, 0x4, R17 ;  /* 0x000000040c117824 */ /* 0x000fe200078e0211 */
[----:B-1----:R-:W-:Y:S01]  /*70e0*/  PRMT R19, R69, 0x7771, RZ ;  /* 0x0000777145137816 */ /* 0x002fe200000000ff */
[----:B------:R-:W-:Y:S01]  /*70f0*/  VIADD R9, R3, 0xdc ;  /* 0x000000dc03097836 */ /* 0x000fe20000000000 */
[----:B------:R-:W-:Y:S01]  /*7100*/  LOP3.LUT R2, R13, 0xd8, RZ, 0xfc, !PT ;  /* 0x000000d80d027812 */ /* 0x000fe200078efcff */
[----:B------:R1:W-:Y:S01]  /*7110*/  @P5 STG.E.U8 desc[UR16][R4.64], R21 ;  /* 0x0000001504005986 */ /* 0x0003e2000c101110 */
[----:B------:R-:W-:Y:S01]  /*7120*/  IADD3 R8, P4, PT, R17, R0, RZ ;  /* 0x0000000011087210 */ /* 0x000fe20007f9e0ff */
[C---:B--2---:R-:W-:Y:S01]  /*7130*/  IMAD R11, R9.reuse, R12, RZ ;  /* 0x0000000c090b7224 */ /* 0x044fe200078e02ff */
[----:B------:R-:W-:Y:S01]  /*7140*/  ISETP.LT.AND P2, PT, R2, UR11, !P0 ;  /* 0x0000000b02007c0c */ /* 0x000fe2000c741270 */
[----:B------:R2:W-:Y:S01]  /*7150*/  @P6 STG.E.U8 desc[UR16][R6.64], R19 ;  /* 0x0000001306006986 */ /* 0x0005e2000c101110 */
[----:B------:R-:W-:Y:S01]  /*7160*/  ISETP.LT.AND P6, PT, R9, UR11, !P0 ;  /* 0x0000000b09007c0c */ /* 0x000fe2000c7c1270 */
[----:B------:R-:W-:Y:S01]  /*7170*/  VIADD R23, R3, 0xec ;  /* 0x000000ec03177836 */ /* 0x000fe20000000000 */
[----:B------:R-:W-:-:S02]  /*7180*/  LOP3.LUT R2, R13, 0xe0, RZ, 0xfc, !PT ;  /* 0x000000e00d027812 */ /* 0x000fc400078efcff */
[----:B------:R-:W-:Y:S01]  /*7190*/  LEA.HI.X.SX32 R9, R17, R14, 0x1, P4 ;  /* 0x0000000e11097211 */ /* 0x000fe200020f0eff */
[----:B------:R-:W-:Y:S01]  /*71a0*/  IMAD R17, R12, 0x8, R17 ;  /* 0x000000080c117824 */ /* 0x000fe200078e0211 */
[----:B------:R-:W-:Y:S02]  /*71b0*/  PRMT R15, R69, 0x7772, RZ ;  /* 0x00007772450f7816 */ /* 0x000fe400000000ff */
[C---:B-1----:R-:W-:Y:S02]  /*71c0*/  IADD3 R4, P5, PT, R11.reuse, R0, RZ ;  /* 0x000000000b047210 */ /* 0x042fe40007fbe0ff */
[----:B------:R-:W-:Y:S01]  /*71d0*/  ISETP.LT.AND P4, PT, R2, UR11, !P0 ;  /* 0x0000000b02007c0c */ /* 0x000fe2000c781270 */
[----:B------:R1:W-:Y:S01]  /*71e0*/  @P2 STG.E.U8 desc[UR16][R8.64], R15 ;  /* 0x0000000f08002986 */ /* 0x0003e2000c101110 */
[----:B------:R-:W-:Y:S01]  /*71f0*/  LEA.HI.X.SX32 R5, R11, R14, 0x1, P5 ;  /* 0x0000000e0b057211 */ /* 0x000fe200028f0eff */
[----:B------:R-:W-:Y:S01]  /*7200*/  IMAD R11, R12, 0x4, R17 ;  /* 0x000000040c0b7824 */ /* 0x000fe200078e0211 */
[----:B------:R-:W-:-:S02]  /*7210*/  PRMT R69, R69, 0x7773, RZ ;  /* 0x0000777345457816 */ /* 0x000fc400000000ff */
[----:B------:R-:W-:Y:S02]  /*7220*/  LOP3.LUT R2, R13, 0xe4, RZ, 0xfc, !PT ;  /* 0x000000e40d027812 */ /* 0x000fe400078efcff */
[-C--:B--2---:R-:W-:Y:S01]  /*7230*/  IADD3 R6, P2, PT, R17, R0.reuse, RZ ;  /* 0x0000000011067210 */ /* 0x084fe20007f5e0ff */
[----:B------:R2:W-:Y:S01]  /*7240*/  @P6 STG.E.U8 desc[UR16][R4.64], R69 ;  /* 0x0000004504006986 */ /* 0x0005e2000c101110 */
[----:B------:R-:W-:Y:S02]  /*7250*/  ISETP.LT.AND P5, PT, R2, UR11, !P0 ;  /* 0x0000000b02007c0c */ /* 0x000fe4000c7a1270 */
[----:B------:R-:W-:Y:S01]  /*7260*/  LOP3.LUT R2, R13, 0xe8, RZ, 0xfc, !PT ;  /* 0x000000e80d027812 */ /* 0x000fe200078efcff */
[----:B-1----:R-:W-:Y:S01]  /*7270*/  IMAD R15, R12, 0x4, R11 ;  /* 0x000000040c0f7824 */ /* 0x002fe200078e020b */
[----:B------:R-:W-:Y:S02]  /*7280*/  IADD3 R8, P6, PT, R11, R0, RZ ;  /* 0x000000000b087210 */ /* 0x000fe40007fde0ff */
[----:B------:R-:W-:-:S02]  /*7290*/  LEA.HI.X.SX32 R7, R17, R14, 0x1, P2 ;  /* 0x0000000e11077211 */ /* 0x000fc400010f0eff */
[----:B------:R-:W-:Y:S02]  /*72a0*/  ISETP.LT.AND P2, PT, R2, UR11, !P0 ;  /* 0x0000000b02007c0c */ /* 0x000fe4000c741270 */
[----:B------:R-:W-:Y:S01]  /*72b0*/  LEA.HI.X.SX32 R9, R11, R14, 0x1, P6 ;  /* 0x0000000e0b097211 */ /* 0x000fe200030f0eff */
[----:B--2---:R-:W-:Y:S01]  /*72c0*/  IMAD R5, R23, R12, RZ ;  /* 0x0000000c17057224 */ /* 0x004fe200078e02ff */
[C---:B------:R-:W-:Y:S02]  /*72d0*/  IADD3 R10, P6, PT, R15.reuse, R0, RZ ;  /* 0x000000000f0a7210 */ /* 0x040fe40007fde0ff */
[----:B------:R-:W-:Y:S02]  /*72e0*/  PRMT R17, R70, 0x7770, RZ ;  /* 0x0000777046117816 */ /* 0x000fe400000000ff */
[----:B------:R-:W-:Y:S01]  /*72f0*/  LEA.HI.X.SX32 R11, R15, R14, 0x1, P6 ;  /* 0x0000000e0f0b7211 */ /* 0x000fe200030f0eff */
[----:B------:R-:W-:Y:S01]  /*7300*/  IMAD R15, R12, 0x8, R15 ;  /* 0x000000080c0f7824 */ /* 0x000fe200078e020f */
[----:B------:R-:W-:Y:S01]  /*7310*/  PRMT R21, R70, 0x7771, RZ ;  /* 0x0000777146157816 */ /* 0x000fe200000000ff */
[----:B------:R1:W-:Y:S01]  /*7320*/  @P4 STG.E.U8 desc[UR16][R6.64], R17 ;  /* 0x0000001106004986 */ /* 0x0003e2000c101110 */
[----:B------:R-:W-:-:S02]  /*7330*/  LOP3.LUT R2, R13, 0xf0, RZ, 0xfc, !PT ;  /* 0x000000f00d027812 */ /* 0x000fc400078efcff */
[----:B------:R-:W-:Y:S01]  /*7340*/  PRMT R19, R70, 0x7772, RZ ;  /* 0x0000777246137816 */ /* 0x000fe200000000ff */
[----:B------:R2:W-:Y:S01]  /*7350*/  @P5 STG.E.U8 desc[UR16][R8.64], R21 ;  /* 0x0000001508005986 */ /* 0x0005e2000c101110 */
[----:B------:R-:W-:Y:S02]  /*7360*/  ISETP.LT.AND P4, PT, R2, UR11, !P0 ;  /* 0x0000000b02007c0c */ /* 0x000fe4000c781270 */
[-C--:B------:R-:W-:Y:S01]  /*7370*/  IADD3 R2, P6, PT, R5, R0.reuse, RZ ;  /* 0x0000000005027210 */ /* 0x080fe20007fde0ff */
[----:B------:R3:W-:Y:S01]  /*7380*/  @P2 STG.E.U8 desc[UR16][R10.64], R19 ;  /* 0x000000130a002986 */ /* 0x0007e2000c101110 */
[----:B------:R-:W-:Y:S02]  /*7390*/  IADD3 R4, P2, PT, R15, R0, RZ ;  /* 0x000000000f047210 */ /* 0x000fe40007f5e0ff */
[----:B------:R-:W-:Y:S01]  /*73a0*/  ISETP.LT.AND P5, PT, R23, UR11, !P0 ;  /* 0x0000000b17007c0c */ /* 0x000fe2000c7a1270 */
[C---:B-1----:R-:W-:Y:S01]  /*73b0*/  IMAD R7, R12.reuse, 0x4, R15 ;  /* 0x000000040c077824 */ /* 0x042fe200078e020f */
[----:B------:R-:W-:Y:S01]  /*73c0*/  LOP3.LUT R13, R13, 0xf8, RZ, 0xfc, !PT ;  /* 0x000000f80d0d7812 */ /* 0x000fe200078efcff */
[----:B------:R-:W-:Y:S01]  /*73d0*/  VIADD R23, R3, 0xfc ;  /* 0x000000fc03177836 */ /* 0x000fe20000000000 */
[-C--:B------:R-:W-:Y:S01]  /*73e0*/  LEA.HI.X.SX32 R3, R5, R14.reuse, 0x1, P6 ;  /* 0x0000000e05037211 */ /* 0x080fe200030f0eff */
[----:B--2---:R-:W-:Y:S01]  /*73f0*/  IMAD R9, R12, 0x4, R7 ;  /* 0x000000040c097824 */ /* 0x004fe200078e0207 */
[----:B------:R-:W-:Y:S01]  /*7400*/  LEA.HI.X.SX32 R5, R15, R14, 0x1, P2 ;  /* 0x0000000e0f057211 */ /* 0x000fe200010f0eff */
[----:B------:R-:W-:Y:S01]  /*7410*/  IMAD R17, R23, R12, RZ ;  /* 0x0000000c17117224 */ /* 0x000fe200078e02ff */
[----:B------:R-:W-:-:S02]  /*7420*/  IADD3 R6, P6, PT, R7, R0, RZ ;  /* 0x0000000007067210 */ /* 0x000fc40007fde0ff */
[----:B------:R-:W-:Y:S02]  /*7430*/  IADD3 R8, P2, PT, R9, R0, RZ ;  /* 0x0000000009087210 */ /* 0x000fe40007f5e0ff */
[-C--:B------:R-:W-:Y:S02]  /*7440*/  LEA.HI.X.SX32 R7, R7, R14.reuse, 0x1, P6 ;  /* 0x0000000e07077211 */ /* 0x080fe400030f0eff */
[----:B------:R-:W-:Y:S02]  /*7450*/  LEA.HI.X.SX32 R9, R9, R14, 0x1, P2 ;  /* 0x0000000e09097211 */ /* 0x000fe400010f0eff */
[----:B------:R-:W-:Y:S02]  /*7460*/  ISETP.LT.AND P2, PT, R13, UR11, !P0 ;  /* 0x0000000b0d007c0c */ /* 0x000fe4000c741270 */
[----:B---3--:R-:W-:Y:S02]  /*7470*/  IADD3 R10, P6, PT, R17, R0, RZ ;  /* 0x00000000110a7210 */ /* 0x008fe40007fde0ff */
[----:B------:R-:W-:-:S02]  /*7480*/  ISETP.LT.AND P0, PT, R23, UR11, !P0 ;  /* 0x0000000b17007c0c */ /* 0x000fc4000c701270 */
[----:B------:R-:W-:Y:S02]  /*7490*/  LEA.HI.X.SX32 R11, R17, R14, 0x1, P6 ;  /* 0x0000000e110b7211 */ /* 0x000fe400030f0eff */
[----:B------:R-:W-:Y:S02]  /*74a0*/  PRMT R19, R70, 0x7773, RZ ;  /* 0x0000777346137816 */ /* 0x000fe400000000ff */
[C---:B------:R-:W-:Y:S02]  /*74b0*/  PRMT R13, R71.reuse, 0x7773, RZ ;  /* 0x00007773470d7816 */ /* 0x040fe400000000ff */
[C---:B------:R-:W-:Y:S01]  /*74c0*/  PRMT R15, R71.reuse, 0x7772, RZ ;  /* 0x00007772470f7816 */ /* 0x040fe200000000ff */
[----:B------:R1:W-:Y:S01]  /*74d0*/  @P5 STG.E.U8 desc[UR16][R2.64], R19 ;  /* 0x0000001302005986 */ /* 0x0003e2000c101110 */
[C---:B------:R-:W-:Y:S02]  /*74e0*/  PRMT R17, R71.reuse, 0x7770, RZ ;  /* 0x0000777047117816 */ /* 0x040fe400000000ff */
[----:B------:R-:W-:-:S03]  /*74f0*/  PRMT R71, R71, 0x7771, RZ ;  /* 0x0000777147477816 */ /* 0x000fc600000000ff */
[----:B------:R1:W-:Y:S04]  /*7500*/  @P4 STG.E.U8 desc[UR16][R4.64], R17 ;  /* 0x0000001104004986 */ /* 0x0003e8000c101110 */
[----:B------:R1:W-:Y:S04]  /*7510*/  @P3 STG.E.U8 desc[UR16][R6.64], R71 ;  /* 0x0000004706003986 */ /* 0x0003e8000c101110 */
[----:B------:R1:W-:Y:S04]  /*7520*/  @P2 STG.E.U8 desc[UR16][R8.64], R15 ;  /* 0x0000000f08002986 */ /* 0x0003e8000c101110 */
[----:B------:R1:W-:Y:S01]  /*7530*/  @P0 STG.E.U8 desc[UR16][R10.64], R13 ;  /* 0x0000000d0a000986 */ /* 0x0003e2000c101110 */
[----:B------:R-:W-:Y:S06]  /*7540*/  BAR.SYNC.DEFER_BLOCKING 0x0 ;  /* 0x0000000000007b1d */ /* 0x000fec0000010000 */
[----:B------:R-:W-:Y:S05]  /*7550*/  @P1 BRA `(.L_x_13) ;  /* 0x0000000000a01947 */ /* 0x000fea0003800000 */
[----:B------:R-:W2:Y:S01]  /*7560*/  S2UR UR5, SR_CgaCtaId ;  /* 0x00000000000579c3 */ /* 0x000ea20000008800 */
[----:B------:R-:W-:Y:S01]  /*7570*/  NOP ;  /* 0x0000000000007918 */ /* 0x000fe20000000000 */
[----:B------:R-:W-:Y:S01]  /*7580*/  UMOV UR4, 0x50 ;  /* 0x0000005000047882 */ /* 0x000fe20000000000 */
[----:B------:R-:W-:Y:S02]  /*7590*/  IMAD.U32 R0, RZ, RZ, UR18 ;  /* 0x00000012ff007e24 */ /* 0x000fe4000f8e00ff */
[----:B-1----:R-:W-:Y:S02]  /*75a0*/  IMAD.MOV.U32 R3, RZ, RZ, 0xff ;  /* 0x000000ffff037424 */ /* 0x002fe400078e00ff */
[----:B------:R-:W-:Y:S01]  /*75b0*/  IMAD.MOV.U32 R7, RZ, RZ, 0x1 ;  /* 0x00000001ff077424 */ /* 0x000fe200078e00ff */
[----:B------:R-:W-:-:S04]  /*75c0*/  LOP3.LUT R0, R0, 0xffff, RZ, 0xc0, !PT ;  /* 0x0000ffff00007812 */ /* 0x000fc800078ec0ff */
[----:B------:R-:W-:-:S05]  /*75d0*/  SHF.R.U32.HI R0, RZ, 0x5, R0 ;  /* 0x00000005ff007819 */ /* 0x000fca0000011600 */
[----:B------:R-:W-:Y:S01]  /*75e0*/  VIADD R2, R0, 0x10 ;  /* 0x0000001000027836 */ /* 0x000fe20000000000 */
[----:B------:R-:W-:Y:S01]  /*75f0*/  SHF.L.U32 R0, R3, R0, RZ ;  /* 0x0000000003007219 */ /* 0x000fe200000006ff */
[----:B--2---:R-:W-:-:S03]  /*7600*/  ULEA UR6, UR5, UR4, 0x18 ;  /* 0x0000000405067291 */ /* 0x004fc6000f8ec0ff */
[----:B------:R-:W-:-:S04]  /*7610*/  SHF.L.U32 R3, R7, R2, RZ ;  /* 0x0000000207037219 */ /* 0x000fc800000006ff */
[----:B------:R-:W-:Y:S02]  /*7620*/  LOP3.LUT R0, R3, R0, RZ, 0xfc, !PT ;  /* 0x0000000003007212 */ /* 0x000fe400078efcff */
[----:B------:R-:W1:Y:S02]  /*7630*/  LDS R5, [UR6] ;  /* 0x00000006ff057984 */ /* 0x000e640008000800 */
[C---:B------:R-:W-:Y:S02]  /*7640*/  LOP3.LUT R2, R0.reuse, 0xffff, RZ, 0xc0, !PT ;  /* 0x0000ffff00027812 */ /* 0x040fe400078ec0ff */
[----:B-1----:R-:W-:-:S04]  /*7650*/  LOP3.LUT R3, R0, 0xffff, R5, 0x80, !PT ;  /* 0x0000ffff00037812 */ /* 0x002fc800078e8005 */
[----:B------:R-:W-:-:S13]  /*7660*/  ISETP.NE.AND P0, PT, R3, R2, PT ;  /* 0x000000020300720c */ /* 0x000fda0003f05270 */
[----:B------:R-:W-:Y:S05]  /*7670*/  @P0 BRA `(.L_x_14) ;  /* 0x0000000000500947 */ /* 0x000fea0003800000 */
[----:B------:R-:W-:Y:S02]  /*7680*/  SHF.R.U32.HI R5, RZ, 0x10, R5 ;  /* 0x00000010ff057819 */ /* 0x000fe40000011605 */
[----:B------:R-:W-:-:S04]  /*7690*/  SHF.R.U32.HI R2, RZ, 0x10, R0 ;  /* 0x00000010ff027819 */ /* 0x000fc80000011600 */
[----:B------:R-:W-:-:S04]  /*76a0*/  LOP3.LUT R5, R5, R2, RZ, 0xc0, !PT ;  /* 0x0000000205057212 */ /* 0x000fc800078ec0ff */
[----:B------:R-:W-:-:S13]  /*76b0*/  ISETP.NE.AND P0, PT, R5, R2, PT ;  /* 0x000000020500720c */ /* 0x000fda0003f05270 */
[----:B------:R-:W-:Y:S05]  /*76c0*/  @P0 BRA `(.L_x_15) ;  /* 0x0000000000300947 */ /* 0x000fea0003800000 */
[----:B------:R-:W-:Y:S01]  /*76d0*/  R2UR UR4, R0 ;  /* 0x00000000000472ca */ /* 0x000fe200000e0000 */
[----:B------:R-:W-:Y:S01]  /*76e0*/  VOTEU.ANY UR5, UPT, PT ;  /* 0x0000000000057886 */ /* 0x000fe200038e0100 */
[----:B------:R-:W1:Y:S01]  /*76f0*/  S2R R0, SR_LANEID ;  /* 0x0000000000007919 */ /* 0x000e620000000000 */
[----:B------:R-:W-:-:S10]  /*7700*/  UFLO.U32 UR5, UR5 ;  /* 0x00000005000572bd */ /* 0x000fd400080e0000 */
[----:B------:R-:W-:-:S06]  /*7710*/  ULOP3.LUT UR4, URZ, UR4, URZ, 0x33, !UPT ;  /* 0x00000004ff047292 */ /* 0x000fcc000f8e33ff */
[----:B------:R-:W-:-:S04]  /*7720*/  IMAD.U32 R2, RZ, RZ, UR4 ;  /* 0x00000004ff027e24 */ /* 0x000fc8000f8e00ff */
[----:B------:R-:W2:Y:S02]  /*7730*/  REDUX UR7, R2 ;  /* 0x00000000020773c4 */ /* 0x000ea40000000000 */
[----:B------:R3:W-:Y:S01]  /*7740*/  UTCATOMSWS.AND URZ, UR4 ;  /* 0x0000000400ff79e3 */ /* 0x0007e20008000000 */
[----:B-1----:R-:W-:Y:S01]  /*7750*/  ISETP.EQ.U32.AND P0, PT, R0, UR5, PT ;  /* 0x0000000500007c0c */ /* 0x002fe2000bf02070 */
[----:B--2---:R-:W-:-:S12]  /*7760*/  IMAD.U32 R0, RZ, RZ, UR7 ;  /* 0x00000007ff007e24 */ /* 0x004fd8000f8e00ff */
[----:B------:R3:W-:Y:S01]  /*7770*/  @P0 ATOMS.AND RZ, [UR6], R0 ;  /* 0x00000000ffff098c */ /* 0x0007e2000a800006 */
[----:B------:R-:W-:Y:S05]  /*7780*/  BRA `(.L_x_13) ;  /* 0x0000000000147947 */ /* 0x000fea0003800000 */
.L_x_15:
[----:B------:R-:W-:-:S07]  /*7790*/  MOV R2, 0x77b0 ;  /* 0x000077b000027802 */ /* 0x000fce0000000f00 */
[----:B0-----:R-:W-:Y:S05]  /*77a0*/  CALL.REL.NOINC `($__internal_0_$__cuda_sm10x_tcgen05_guardrail_trap_col_being_dealloced_not_returned_by_alloc) ;  /* 0x00000000002c7944 */ /* 0x001fea0003c00000 */
[----:B------:R-:W-:Y:S05]  /*77b0*/  BRA `(.L_x_13) ;  /* 0x0000000000087947 */ /* 0x000fea0003800000 */
.L_x_14:
[----:B------:R-:W-:-:S07]  /*77c0*/  MOV R2, 0x77e0 ;  /* 0x000077e000027802 */ /* 0x000fce0000000f00 */
[----:B0-----:R-:W-:Y:S05]  /*77d0*/  CALL.REL.NOINC `($__internal_2_$__cuda_sm10x_tcgen05_guardrail_trap_unallocated_columns_being_dealloced) ;  /* 0x0000000000387944 */ /* 0x001fea0003c00000 */
.L_x_13:
[----:B------:R-:W-:Y:S01]  /*77e0*/  NOP ;  /* 0x0000000000007918 */ /* 0x000fe20000000000 */
[----:B---3--:R-:W-:Y:S05]  /*77f0*/  EXIT ;  /* 0x000000000000794d */ /* 0x008fea0003800000 */
.L_x_8:
[----:B------:R-:W0:Y:S02]  /*7800*/  SYNCS.PHASECHK.TRANS64.TRYWAIT P5, [UR13], R65 ;  /* 0x00000041ff0075a7 */ /* 0x000e2400080a110d */
[----:B0-----:R-:W-:Y:S05]  /*7810*/  @!P5 BRA `(.L_x_8) ;  /* 0xfffffffc00f8d947 */ /* 0x001fea000383ffff */
[----:B------:R-:W-:Y:S05]  /*7820*/  BRA `(.L_x_16) ;  /* 0xffffffc800007947 */ /* 0x000fea000383ffff */
.L_x_12:
[----:B------:R-:W1:Y:S02]  /*7830*/  SYNCS.PHASECHK.TRANS64.TRYWAIT P0, [UR13], R4 ;  /* 0x00000004ff0075a7 */ /* 0x000e64000800110d */
[----:B-1----:R-:W-:Y:S05]  /*7840*/  @!P0 BRA `(.L_x_12) ;  /* 0xfffffffc00f88947 */ /* 0x002fea000383ffff */
[----:B------:R-:W-:Y:S05]  /*7850*/  BRA `(.L_x_11) ;  /* 0xffffffd000ec7947 */ /* 0x000fea000383ffff */
        .weak           $__internal_0_$__cuda_sm10x_tcgen05_guardrail_trap_col_being_dealloced_not_returned_by_alloc
        .type           $__internal_0_$__cuda_sm10x_tcgen05_guardrail_trap_col_being_dealloced_not_returned_by_alloc,@function
        .size           $__internal_0_$__cuda_sm10x_tcgen05_guardrail_trap_col_being_dealloced_not_returned_by_alloc,($__internal_1_$__cuda_sm10x_tcgen05_guardrail_trap_phase_invalid_during_alloc - $__internal_0_$__cuda_sm10x_tcgen05_guardrail_trap_col_being_dealloced_not_returned_by_alloc)
$__internal_0_$__cuda_sm10x_tcgen05_guardrail_trap_col_being_dealloced_not_returned_by_alloc:
[----:B------:R-:W-:Y:S05]  /*7860*/  BPT.TRAP 0x1 ;  /* 0x000000040000795c */ /* 0x000fea0000300000 */
[----:B------:R-:W-:-:S04]  /*7870*/  IMAD.MOV.U32 R3, RZ, RZ, 0x0 ;  /* 0x00000000ff037424 */ /* 0x000fc800078e00ff */
[----:B------:R-:W-:Y:S05]  /*7880*/  RET.REL.NODEC R2 `(matmul_kernel) ;  /* 0xffffff8402dc7950 */ /* 0x000fea0003c3ffff */
        .weak           $__internal_1_$__cuda_sm10x_tcgen05_guardrail_trap_phase_invalid_during_alloc
        .type           $__internal_1_$__cuda_sm10x_tcgen05_guardrail_trap_phase_invalid_during_alloc,@function
        .size           $__internal_1_$__cuda_sm10x_tcgen05_guardrail_trap_phase_invalid_during_alloc,($__internal_2_$__cuda_sm10x_tcgen05_guardrail_trap_unallocated_columns_being_dealloced - $__internal_1_$__cuda_sm10x_tcgen05_guardrail_trap_phase_invalid_during_alloc)
$__internal_1_$__cuda_sm10x_tcgen05_guardrail_trap_phase_invalid_during_alloc:
[----:B------:R-:W-:Y:S05]  /*7890*/  BPT.TRAP 0x1 ;  /* 0x000000040000795c */ /* 0x000fea0000300000 */
[----:B------:R-:W-:-:S04]  /*78a0*/  IMAD.MOV.U32 R5, RZ, RZ, 0x0 ;  /* 0x00000000ff057424 */ /* 0x000fc800078e00ff */
[----:B------:R-:W-:Y:S05]  /*78b0*/  RET.REL.NODEC R4 `(matmul_kernel) ;  /* 0xffffff8404d07950 */ /* 0x000fea0003c3ffff */
        .weak           $__internal_2_$__cuda_sm10x_tcgen05_guardrail_trap_unallocated_columns_being_dealloced
        .type           $__internal_2_$__cuda_sm10x_tcgen05_guardrail_trap_unallocated_columns_being_dealloced,@function
        .size           $__internal_2_$__cuda_sm10x_tcgen05_guardrail_trap_unallocated_columns_being_dealloced,(.L_x_20 - $__internal_2_$__cuda_sm10x_tcgen05_guardrail_trap_unallocated_columns_being_dealloced)
$__internal_2_$__cuda_sm10x_tcgen05_guardrail_trap_unallocated_columns_being_dealloced:
[----:B------:R-:W-:Y:S05]  /*78c0*/  BPT.TRAP 0x1 ;  /* 0x000000040000795c */ /* 0x000fea0000300000 */
[----:B------:R-:W-:-:S04]  /*78d0*/  IMAD.MOV.U32 R3, RZ, RZ, 0x0 ;  /* 0x00000000ff037424 */ /* 0x000fc800078e00ff */
[----:B------:R-:W-:Y:S05]  /*78e0*/  RET.REL.NODEC R2 `(matmul_kernel) ;  /* 0xffffff8402c47950 */ /* 0x000fea0003c3ffff */
.L_x_17:
[----:B------:R-:W-:-:S00]  /*78f0*/  BRA `(.L_x_17) ;  /* 0xfffffffc00fc7947 */ /* 0x000fc0000383ffff */
[----:B------:R-:W-:-:S00]  /*7900*/  NOP ;  /* 0x0000000000007918 */ /* 0x000fc00000000000 */
[----:B------:R-:W-:-:S00]  /*7910*/  NOP ;  /* 0x0000000000007918 */ /* 0x000fc00000000000 */
[----:B------:R-:W-:-:S00]  /*7920*/  NOP ;  /* 0x0000000000007918 */ /* 0x000fc00000000000 */
[----:B------:R-:W-:-:S00]  /*7930*/  NOP ;  /* 0x0000000000007918 */ /* 0x000fc00000000000 */
[----:B------:R-:W-:-:S00]  /*7940*/  NOP ;  /* 0x0000000000007918 */ /* 0x000fc00000000000 */
[----:B------:R-:W-:-:S00]  /*7950*/  NOP ;  /* 0x0000000000007918 */ /* 0x000fc00000000000 */
[----:B------:R-:W-:-:S00]  /*7960*/  NOP ;  /* 0x0000000000007918 */ /* 0x000fc00000000000 */
[----:B------:R-:W-:-:S00]  /*7970*/  NOP ;  /* 0x0000000000007918 */ /* 0x000fc00000000000 */
.L_x_20:


//--------------------- .nv.shared.matmul_kernel  --------------------------
	.section	.nv.shared.matmul_kernel,"aw",@nobits
	.sectionflags	@""
	.align	16
	.zero		1024


//--------------------- .nv.shared.reserved.0     --------------------------
	.section	.nv.shared.reserved.0,"aw",@nobits
	.align	8
	.weak		__nv_reservedSMEM_offset_0_alias
	.size		__nv_reservedSMEM_offset_0_alias, 0, 64
	.other		__nv_reservedSMEM_offset_0_alias,@"STO_CUDA_RESERVED_SHARED STV_DEFAULT"
__nv_reservedSMEM_offset_0_alias:
	.zero		0
.nv.shared.reserved.0:
	.zero		64
	.weak		__nv_reservedSMEM_allocation_phase
	.type		__nv_reservedSMEM_allocation_phase,@object
	.size		__nv_reservedSMEM_allocation_phase,(.L_0 - __nv_reservedSMEM_allocation_phase)
__nv_reservedSMEM_allocation_phase:
	.zero		1
.L_0:
	.zero		7
	.weak		__nv_reservedSMEM_devtool_atexit_pc
	.type		__nv_reservedSMEM_devtool_atexit_pc,@object
	.size		__nv_reservedSMEM_devtool_atexit_pc,(__nv_reservedSMEM_allocation_mask - __nv_reservedSMEM_devtool_atexit_pc)
__nv_reservedSMEM_devtool_atexit_pc:
	.zero		8
	.weak		__nv_reservedSMEM_allocation_mask
	.type		__nv_reservedSMEM_allocation_mask,@object
	.size		__nv_reservedSMEM_allocation_mask,(.L_2 - __nv_reservedSMEM_allocation_mask)
__nv_reservedSMEM_allocation_mask:
	.zero		4
.L_2:


//--------------------- .nv.constant0.matmul_kernel --------------------------
	.section	.nv.constant0.matmul_kernel,"a",@progbits
	.sectionflags	@""
	.align	4
.nv.constant0.matmul_kernel:
	.zero		976


//--------------------- SYMBOLS --------------------------

	.type		.nv.reservedSmem.offset0,@object
	.size		.nv.reservedSmem.offset0,0x4
	.type		.nv.reservedSmem.cap,@object
	.size		.nv.reservedSmem.cap,0x4
